// auto-generated by cutlass_sweep.gemm — config: {"arch": "sm_100", "cluster_m": 4, "cluster_n": 1, "dtype": "e4m3", "dtype_b": "e4m3", "layout": "nt", "stages": 0, "tile_k": 64, "tile_m": 128, "tile_n": 64}
#include "cutlass/cutlass.h"
#include "cutlass/gemm/collective/collective_builder.hpp"
#include "cutlass/gemm/device/gemm_universal_adapter.h"
#include "cutlass/gemm/kernel/gemm_universal.hpp"
#include "cutlass/epilogue/collective/collective_builder.hpp"

using ElemA = cutlass::float_e4m3_t;
using ElemB = cutlass::float_e4m3_t;
using ElemCD = cutlass::float_e4m3_t;
using Acc  = float;
using TileShape    = cute::Shape<cute::_128, cute::_64, cute::_64>;
using ClusterShape = cute::Shape<cute::_4, cute::_1, cute::_1>;

using CollectiveEpilogue = typename cutlass::epilogue::collective::CollectiveBuilder<
    cutlass::arch::Sm100, cutlass::arch::OpClassTensorOp,
    TileShape, ClusterShape,
    cutlass::epilogue::collective::EpilogueTileAuto,
    Acc, Acc,
    ElemCD, cutlass::layout::RowMajor, 128 / cutlass::sizeof_bits<ElemCD>::value,
    ElemCD, cutlass::layout::RowMajor, 128 / cutlass::sizeof_bits<ElemCD>::value,
    cutlass::epilogue::collective::EpilogueScheduleAuto
  >::CollectiveOp;

using CollectiveMainloop = typename cutlass::gemm::collective::CollectiveBuilder<
    cutlass::arch::Sm100, cutlass::arch::OpClassTensorOp,
    ElemA, cutlass::layout::RowMajor, 128 / cutlass::sizeof_bits<ElemA>::value,
    ElemB, cutlass::layout::ColumnMajor, 128 / cutlass::sizeof_bits<ElemB>::value,
    Acc,
    TileShape, ClusterShape,
    cutlass::gemm::collective::StageCountAutoCarveout<static_cast<int>(sizeof(typename CollectiveEpilogue::SharedStorage))>,
    cutlass::gemm::collective::KernelScheduleAuto
  >::CollectiveOp;

using GemmKernel = cutlass::gemm::kernel::GemmUniversal<
    cute::Shape<int,int,int,int>,
    CollectiveMainloop,
    CollectiveEpilogue
>;
using Gemm = cutlass::gemm::device::GemmUniversalAdapter<GemmKernel>;

// Force the device kernel symbol into the cubin without needing a host main.
auto* _anchor = &cutlass::device_kernel<GemmKernel>;


// ===== COMPILED SASS (sm_100a) =====

	.target	sm_100a

	.elftype	@"ET_EXEC"


//--------------------- .note.nv.tkinfo           --------------------------
	.section	.note.nv.tkinfo,"",@"SHT_NOTE"
	.sectionflags	@"SHF_NOTE_NV_TKINFO"
	.tkinfo
        /*0018*/ 	.word	0x00000002
        /*0030*/ 	.string	""
        /*0030*/ 	.string	"ptxas"
        /*0030*/ 	.string	"Cuda compilation tools, release 13.0, V13.0.88"
        /*0030*/ 	.string	"Build cuda_13.0.r13.0/compiler.36424714_0"
        /*0030*/ 	.string	"-arch sm_100a -m 64 "



//--------------------- .note.nv.cuinfo           --------------------------
	.section	.note.nv.cuinfo,"",@"SHT_NOTE"
	.sectionflags	@"SHF_NOTE_NV_CUINFO"
        /*0018*/ 	.short	0x0002
        /*001a*/ 	.short	0x0064
        /*001c*/ 	.short	0x0082
	.zero		2


//--------------------- .nv.info                  --------------------------
	.section	.nv.info,"",@"SHT_CUDA_INFO"
	.align	4


	//----- nvinfo : EIATTR_REGCOUNT
	.align		4
        /*0000*/ 	.byte	0x04, 0x2f
        /*0002*/ 	.short	(.L_19 - .L_18)
	.align		4
.L_18:
        /*0004*/ 	.word	index@(_ZN7cutlass13device_kernelINS_4gemm6kernel13GemmUniversalIN4cute5tupleIJiiiiEEENS1_10collective13CollectiveMmaINS1_35MainloopSm100TmaUmmaWarpSpecializedILi36ELi2ELi4ENS5_IJNS4_1CILi4EEENSA_ILi1EEESC_EEEEENS5_IJNSA_ILi128EEENSA_ILi64EEESG_EEENS_12float_e4m3_tENS5_IJlSC_lEEESI_SJ_NS4_8TiledMMAINS4_8MMA_AtomIJNS4_10MMA_TraitsINS4_25SM100_MMA_F8F6F4_2x1SM_SSEJSI_SI_fSF_SG_NS4_17integral_constantINS4_4UMMA5MajorELSQ_0EEESR_NSO_INSP_7ScaleInELSS_0EEEST_EEEEEENS4_6LayoutINS5_IJSC_SC_SC_EEENS5_IJNSA_ILi0EEESY_SY_EEEEENS5_IJNS4_10UnderscoreES11_S11_EEEEENS4_18SM100_TMA_2SM_LOADENS4_14ComposedLayoutINS4_7SwizzleILi2ELi4ELi3EEENS4_18smem_ptr_flag_bitsILi8EEENSW_INS5_IJNSA_ILi8EEESG_EEENS5_IJSG_SC_EEEEEEEvNS4_8identityENS4_28SM100_TMA_2SM_LOAD_MULTICASTES1E_vS1F_EENS_8epilogue10collective18CollectiveEpilogueINS1I_23Sm100TmaWarpSpecializedILi1ELi1ELi32ELb0ELb0EEEJNS5_IJSG_SG_SG_EEENS5_IJNSW_ISG_SC_EES1O_EEESI_SJ_SI_SJ_NS1I_6fusion15FusionCallbacksIS1M_NS1Q_17LinearCombinationISI_fSI_fLNS_15FloatRoundStyleE2EEES1N_S1P_JEEENS4_5SM1004TMEM4LOAD26SM100_TMEM_LOAD_32dp32b32xENS4_13SM90_TMA_LOADES1E_NS4_39AutoVectorizingCopyWithAssumedAlignmentILi128EEENS4_14SM90_TMA_STOREES1E_S22_S22_EEEvvEEEEvNT_6ParamsE)
        /*0008*/ 	.word	0x0000005a


	//----- nvinfo : EIATTR_FRAME_SIZE
	.align		4
.L_19:
        /*000c*/ 	.byte	0x04, 0x11
        /*000e*/ 	.short	(.L_21 - .L_20)
	.align		4
.L_20:
        /*0010*/ 	.word	index@($__internal_2_$__cuda_sm10x_tcgen05_guardrail_trap_unallocated_columns_being_dealloced)
        /*0014*/ 	.word	0x00000000


	//----- nvinfo : EIATTR_FRAME_SIZE
	.align		4
.L_21:
        /*0018*/ 	.byte	0x04, 0x11
        /*001a*/ 	.short	(.L_23 - .L_22)
	.align		4
.L_22:
        /*001c*/ 	.word	index@($__internal_1_$__cuda_sm10x_tcgen05_guardrail_trap_phase_invalid_during_alloc)
        /*0020*/ 	.word	0x00000000


	//----- nvinfo : EIATTR_FRAME_SIZE
	.align		4
.L_23:
        /*0024*/ 	.byte	0x04, 0x11
        /*0026*/ 	.short	(.L_25 - .L_24)
	.align		4
.L_24:
        /*0028*/ 	.word	index@($__internal_0_$__cuda_sm10x_tcgen05_guardrail_trap_col_being_dealloced_not_returned_by_alloc)
        /*002c*/ 	.word	0x00000000


	//----- nvinfo : EIATTR_FRAME_SIZE
	.align		4
.L_25:
        /*0030*/ 	.byte	0x04, 0x11
        /*0032*/ 	.short	(.L_27 - .L_26)
	.align		4
.L_26:
        /*0034*/ 	.word	index@(_ZN7cutlass13device_kernelINS_4gemm6kernel13GemmUniversalIN4cute5tupleIJiiiiEEENS1_10collective13CollectiveMmaINS1_35MainloopSm100TmaUmmaWarpSpecializedILi36ELi2ELi4ENS5_IJNS4_1CILi4EEENSA_ILi1EEESC_EEEEENS5_IJNSA_ILi128EEENSA_ILi64EEESG_EEENS_12float_e4m3_tENS5_IJlSC_lEEESI_SJ_NS4_8TiledMMAINS4_8MMA_AtomIJNS4_10MMA_TraitsINS4_25SM100_MMA_F8F6F4_2x1SM_SSEJSI_SI_fSF_SG_NS4_17integral_constantINS4_4UMMA5MajorELSQ_0EEESR_NSO_INSP_7ScaleInELSS_0EEEST_EEEEEENS4_6LayoutINS5_IJSC_SC_SC_EEENS5_IJNSA_ILi0EEESY_SY_EEEEENS5_IJNS4_10UnderscoreES11_S11_EEEEENS4_18SM100_TMA_2SM_LOADENS4_14ComposedLayoutINS4_7SwizzleILi2ELi4ELi3EEENS4_18smem_ptr_flag_bitsILi8EEENSW_INS5_IJNSA_ILi8EEESG_EEENS5_IJSG_SC_EEEEEEEvNS4_8identityENS4_28SM100_TMA_2SM_LOAD_MULTICASTES1E_vS1F_EENS_8epilogue10collective18CollectiveEpilogueINS1I_23Sm100TmaWarpSpecializedILi1ELi1ELi32ELb0ELb0EEEJNS5_IJSG_SG_SG_EEENS5_IJNSW_ISG_SC_EES1O_EEESI_SJ_SI_SJ_NS1I_6fusion15FusionCallbacksIS1M_NS1Q_17LinearCombinationISI_fSI_fLNS_15FloatRoundStyleE2EEES1N_S1P_JEEENS4_5SM1004TMEM4LOAD26SM100_TMEM_LOAD_32dp32b32xENS4_13SM90_TMA_LOADES1E_NS4_39AutoVectorizingCopyWithAssumedAlignmentILi128EEENS4_14SM90_TMA_STOREES1E_S22_S22_EEEvvEEEEvNT_6ParamsE)
        /*0038*/ 	.word	0x00000000


	//----- nvinfo : EIATTR_MIN_STACK_SIZE
	.align		4
.L_27:
        /*003c*/ 	.byte	0x04, 0x12
        /*003e*/ 	.short	(.L_29 - .L_28)
	.align		4
.L_28:
        /*0040*/ 	.word	index@(_ZN7cutlass13device_kernelINS_4gemm6kernel13GemmUniversalIN4cute5tupleIJiiiiEEENS1_10collective13CollectiveMmaINS1_35MainloopSm100TmaUmmaWarpSpecializedILi36ELi2ELi4ENS5_IJNS4_1CILi4EEENSA_ILi1EEESC_EEEEENS5_IJNSA_ILi128EEENSA_ILi64EEESG_EEENS_12float_e4m3_tENS5_IJlSC_lEEESI_SJ_NS4_8TiledMMAINS4_8MMA_AtomIJNS4_10MMA_TraitsINS4_25SM100_MMA_F8F6F4_2x1SM_SSEJSI_SI_fSF_SG_NS4_17integral_constantINS4_4UMMA5MajorELSQ_0EEESR_NSO_INSP_7ScaleInELSS_0EEEST_EEEEEENS4_6LayoutINS5_IJSC_SC_SC_EEENS5_IJNSA_ILi0EEESY_SY_EEEEENS5_IJNS4_10UnderscoreES11_S11_EEEEENS4_18SM100_TMA_2SM_LOADENS4_14ComposedLayoutINS4_7SwizzleILi2ELi4ELi3EEENS4_18smem_ptr_flag_bitsILi8EEENSW_INS5_IJNSA_ILi8EEESG_EEENS5_IJSG_SC_EEEEEEEvNS4_8identityENS4_28SM100_TMA_2SM_LOAD_MULTICASTES1E_vS1F_EENS_8epilogue10collective18CollectiveEpilogueINS1I_23Sm100TmaWarpSpecializedILi1ELi1ELi32ELb0ELb0EEEJNS5_IJSG_SG_SG_EEENS5_IJNSW_ISG_SC_EES1O_EEESI_SJ_SI_SJ_NS1I_6fusion15FusionCallbacksIS1M_NS1Q_17LinearCombinationISI_fSI_fLNS_15FloatRoundStyleE2EEES1N_S1P_JEEENS4_5SM1004TMEM4LOAD26SM100_TMEM_LOAD_32dp32b32xENS4_13SM90_TMA_LOADES1E_NS4_39AutoVectorizingCopyWithAssumedAlignmentILi128EEENS4_14SM90_TMA_STOREES1E_S22_S22_EEEvvEEEEvNT_6ParamsE)
        /*0044*/ 	.word	0x00000000
.L_29:


//--------------------- .nv.compat                --------------------------
	.section	.nv.compat,"",@"SHT_CUDA_COMPAT_INFO"
	.align	4
        /*0000*/ 	.byte	0x02, 0x09, 0x01, 0x00, 0x02, 0x02, 0x02, 0x00, 0x02, 0x05, 0x05, 0x00, 0x03, 0x07, 0x01, 0x01
        /*0010*/ 	.byte	0x02, 0x03, 0x01, 0x00, 0x02, 0x06, 0x01, 0x00, 0x04, 0x0b, 0x08, 0x00, 0x09, 0x00, 0x00, 0x00
        /*0020*/ 	.byte	0x00, 0x00, 0x00, 0x00


//--------------------- .nv.info._ZN7cutlass13device_kernelINS_4gemm6kernel13GemmUniversalIN4cute5tupleIJiiiiEEENS1_10collective13CollectiveMmaINS1_35MainloopSm100TmaUmmaWarpSpecializedILi36ELi2ELi4ENS5_IJNS4_1CILi4EEENSA_ILi1EEESC_EEEEENS5_IJNSA_ILi128EEENSA_ILi64EEESG_EEENS_12float_e4m3_tENS5_IJlSC_lEEESI_SJ_NS4_8TiledMMAINS4_8MMA_AtomIJNS4_10MMA_TraitsINS4_25SM100_MMA_F8F6F4_2x1SM_SSEJSI_SI_fSF_SG_NS4_17integral_constantINS4_4UMMA5MajorELSQ_0EEESR_NSO_INSP_7ScaleInELSS_0EEEST_EEEEEENS4_6LayoutINS5_IJSC_SC_SC_EEENS5_IJNSA_ILi0EEESY_SY_EEEEENS5_IJNS4_10UnderscoreES11_S11_EEEEENS4_18SM100_TMA_2SM_LOADENS4_14ComposedLayoutINS4_7SwizzleILi2ELi4ELi3EEENS4_18smem_ptr_flag_bitsILi8EEENSW_INS5_IJNSA_ILi8EEESG_EEENS5_IJSG_SC_EEEEEEEvNS4_8identityENS4_28SM100_TMA_2SM_LOAD_MULTICASTES1E_vS1F_EENS_8epilogue10collective18CollectiveEpilogueINS1I_23Sm100TmaWarpSpecializedILi1ELi1ELi32ELb0ELb0EEEJNS5_IJSG_SG_SG_EEENS5_IJNSW_ISG_SC_EES1O_EEESI_SJ_SI_SJ_NS1I_6fusion15FusionCallbacksIS1M_NS1Q_17LinearCombinationISI_fSI_fLNS_15FloatRoundStyleE2EEES1N_S1P_JEEENS4_5SM1004TMEM4LOAD26SM100_TMEM_LOAD_32dp32b32xENS4_13SM90_TMA_LOADES1E_NS4_39AutoVectorizingCopyWithAssumedAlignmentILi128EEENS4_14SM90_TMA_STOREES1E_S22_S22_EEEvvEEEEvNT_6ParamsE --------------------------
	.section	.nv.info._ZN7cutlass13device_kernelINS_4gemm6kernel13GemmUniversalIN4cute5tupleIJiiiiEEENS1_10collective13CollectiveMmaINS1_35MainloopSm100TmaUmmaWarpSpecializedILi36ELi2ELi4ENS5_IJNS4_1CILi4EEENSA_ILi1EEESC_EEEEENS5_IJNSA_ILi128EEENSA_ILi64EEESG_EEENS_12float_e4m3_tENS5_IJlSC_lEEESI_SJ_NS4_8TiledMMAINS4_8MMA_AtomIJNS4_10MMA_TraitsINS4_25SM100_MMA_F8F6F4_2x1SM_SSEJSI_SI_fSF_SG_NS4_17integral_constantINS4_4UMMA5MajorELSQ_0EEESR_NSO_INSP_7ScaleInELSS_0EEEST_EEEEEENS4_6LayoutINS5_IJSC_SC_SC_EEENS5_IJNSA_ILi0EEESY_SY_EEEEENS5_IJNS4_10UnderscoreES11_S11_EEEEENS4_18SM100_TMA_2SM_LOADENS4_14ComposedLayoutINS4_7SwizzleILi2ELi4ELi3EEENS4_18smem_ptr_flag_bitsILi8EEENSW_INS5_IJNSA_ILi8EEESG_EEENS5_IJSG_SC_EEEEEEEvNS4_8identityENS4_28SM100_TMA_2SM_LOAD_MULTICASTES1E_vS1F_EENS_8epilogue10collective18CollectiveEpilogueINS1I_23Sm100TmaWarpSpecializedILi1ELi1ELi32ELb0ELb0EEEJNS5_IJSG_SG_SG_EEENS5_IJNSW_ISG_SC_EES1O_EEESI_SJ_SI_SJ_NS1I_6fusion15FusionCallbacksIS1M_NS1Q_17LinearCombinationISI_fSI_fLNS_15FloatRoundStyleE2EEES1N_S1P_JEEENS4_5SM1004TMEM4LOAD26SM100_TMEM_LOAD_32dp32b32xENS4_13SM90_TMA_LOADES1E_NS4_39AutoVectorizingCopyWithAssumedAlignmentILi128EEENS4_14SM90_TMA_STOREES1E_S22_S22_EEEvvEEEEvNT_6ParamsE,"",@"SHT_CUDA_INFO"
	.sectionflags	@""
	.align	4


	//----- nvinfo : EIATTR_CUDA_API_VERSION
	.align		4
        /*0000*/ 	.byte	0x04, 0x37
        /*0002*/ 	.short	(.L_31 - .L_30)
.L_30:
        /*0004*/ 	.word	0x00000082


	//----- nvinfo : EIATTR_KPARAM_INFO
	.align		4
.L_31:
        /*0008*/ 	.byte	0x04, 0x17
        /*000a*/ 	.short	(.L_33 - .L_32)
.L_32:
        /*000c*/ 	.word	0x00000000
        /*0010*/ 	.short	0x0000
        /*0012*/ 	.short	0x0000
        /*0014*/ 	.byte	0x00, 0xf0, 0x01, 0x20


	//----- nvinfo : EIATTR_AT_ENTRY_FRAGMENTS
	.align		4
.L_33:
        /*0018*/ 	.byte	0x04, 0x4f
        /*001a*/ 	.short	(.L_35 - .L_34)


	//   ....[0]....
.L_34:
        /*001c*/ 	.word	0x00000007


	//----- nvinfo : EIATTR_RESERVED_SMEM_USED
	.align		4
.L_35:
        /*0020*/ 	.byte	0x01, 0x41
	.zero		2


	//----- nvinfo : EIATTR_SPARSE_MMA_MASK
	.align		4
        /*0024*/ 	.byte	0x03, 0x50
        /*0026*/ 	.short	0x0000


	//----- nvinfo : EIATTR_TCGEN05_2CTA_USED
	.align		4
        /*0028*/ 	.byte	0x01, 0x52
	.zero		2


	//----- nvinfo : EIATTR_MAXREG_COUNT
	.align		4
        /*002c*/ 	.byte	0x03, 0x1b
        /*002e*/ 	.short	0x00ff


	//----- nvinfo : EIATTR_NUM_BARRIERS
	.align		4
        /*0030*/ 	.byte	0x02, 0x4c
        /*0032*/ 	.byte	0x07
	.zero		1


	//----- nvinfo : EIATTR_EXTERNS
	.align		4
        /*0034*/ 	.byte	0x04, 0x0f
        /*0036*/ 	.short	(.L_37 - .L_36)


	//   ....[0]....
	.align		4
.L_36:
        /*0038*/ 	.word	index@(__assertfail)


	//----- nvinfo : EIATTR_MERCURY_ISA_VERSION
	.align		4
.L_37:
        /*003c*/ 	.byte	0x03, 0x5f
        /*003e*/ 	.short	0x0101


	//----- nvinfo : EIATTR_INT_WARP_WIDE_INSTR_OFFSETS
	.align		4
        /*0040*/ 	.byte	0x04, 0x31
        /*0042*/ 	.short	(.L_39 - .L_38)


	//   ....[0]....
.L_38:
        /*0044*/ 	.word	0x000011a0


	//   ....[1]....
        /*0048*/ 	.word	0x00001250


	//   ....[2]....
        /*004c*/ 	.word	0x000057f0


	//   ....[3]....
        /*0050*/ 	.word	0x00005820


	//   ....[4]....
        /*0054*/ 	.word	0x00005840


	//   ....[5]....
        /*0058*/ 	.word	0x00006420


	//   ....[6]....
        /*005c*/ 	.word	0x000064d0


	//----- nvinfo : EIATTR_COOP_GROUP_MASK_REGIDS
	.align		4
.L_39:
        /*0060*/ 	.byte	0x04, 0x29
        /*0062*/ 	.short	(.L_41 - .L_40)


	//   ....[0]....
.L_40:
        /*0064*/ 	.word	0xffffffff


	//   ....[1]....
        /*0068*/ 	.word	0xffffffff


	//   ....[2]....
        /*006c*/ 	.word	0xffffffff


	//   ....[3]....
        /*0070*/ 	.word	0xffffffff


	//   ....[4]....
        /*0074*/ 	.word	0xffffffff


	//   ....[5]....
        /*0078*/ 	.word	0xffffffff


	//   ....[6]....
        /*007c*/ 	.word	0xffffffff


	//   ....[7]....
        /*0080*/ 	.word	0xffffffff


	//   ....[8]....
        /*0084*/ 	.word	0xffffffff


	//   ....[9]....
        /*0088*/ 	.word	0xffffffff


	//   ....[10]....
        /*008c*/ 	.word	0xffffffff


	//   ....[11]....
        /*0090*/ 	.word	0xffffffff


	//   ....[12]....
        /*0094*/ 	.word	0xffffffff


	//   ....[13]....
        /*0098*/ 	.word	0xffffffff


	//----- nvinfo : EIATTR_COOP_GROUP_INSTR_OFFSETS
	.align		4
.L_41:
        /*009c*/ 	.byte	0x04, 0x28
        /*009e*/ 	.short	(.L_43 - .L_42)


	//   ....[0]....
.L_42:
        /*00a0*/ 	.word	0x000000b0


	//   ....[1]....
        /*00a4*/ 	.word	0x00000510


	//   ....[2]....
        /*00a8*/ 	.word	0x00000b10


	//   ....[3]....
        /*00ac*/ 	.word	0x00000c50


	//   ....[4]....
        /*00b0*/ 	.word	0x00000d50


	//   ....[5]....
        /*00b4*/ 	.word	0x00000ec0


	//   ....[6]....
        /*00b8*/ 	.word	0x00001060


	//   ....[7]....
        /*00bc*/ 	.word	0x000012c0


	//   ....[8]....
        /*00c0*/ 	.word	0x000025e0


	//   ....[9]....
        /*00c4*/ 	.word	0x000046b0


	//   ....[10]....
        /*00c8*/ 	.word	0x00004b80


	//   ....[11]....
        /*00cc*/ 	.word	0x00004bb0


	//   ....[12]....
        /*00d0*/ 	.word	0x000056f0


	//   ....[13]....
        /*00d4*/ 	.word	0x00005900


	//----- nvinfo : EIATTR_VRC_CTA_INIT_COUNT
	.align		4
.L_43:
        /*00d8*/ 	.byte	0x02, 0x4a
        /*00da*/ 	.byte	0x80
	.zero		1


	//----- nvinfo : EIATTR_SYSCALL_OFFSETS
	.align		4
        /*00dc*/ 	.byte	0x04, 0x46
        /*00de*/ 	.short	(.L_45 - .L_44)


	//   ....[0]....
.L_44:
        /*00e0*/ 	.word	0x00007060


	//   ....[1]....
        /*00e4*/ 	.word	0x000071a0


	//   ....[2]....
        /*00e8*/ 	.word	0x000078e0


	//----- nvinfo : EIATTR_MBARRIER_INSTR_OFFSETS
	.align		4
.L_45:
        /*00ec*/ 	.byte	0x04, 0x39
        /*00ee*/ 	.short	(.L_47 - .L_46)


	//   ....[0]....
.L_46:
        /*00f0*/ 	.word	0x00000670
        /*00f4*/ 	.word	0x000000ff
        /*00f8*/ 	.word	0x00000000
        /*00fc*/ 	.short	0x0100
        /*00fe*/ 	.byte	0x04
	.zero		1


	//   ....[1]....
        /*0100*/ 	.word	0x00000680
        /*0104*/ 	.word	0x000000ff
        /*0108*/ 	.word	0x00000120
        /*010c*/ 	.short	0x0100
        /*010e*/ 	.byte	0x04
	.zero		1


	//   ....[2]....
        /*0110*/ 	.word	0x00000690
        /*0114*/ 	.word	0x000000ff
        /*0118*/ 	.word	0x00000008
        /*011c*/ 	.short	0x0100
        /*011e*/ 	.byte	0x04
	.zero		1


	//   ....[3]....
        /*0120*/ 	.word	0x000006a0
        /*0124*/ 	.word	0x000000ff
        /*0128*/ 	.word	0x00000128
        /*012c*/ 	.short	0x0100
        /*012e*/ 	.byte	0x04
	.zero		1


	//   ....[4]....
        /*0130*/ 	.word	0x000006b0
        /*0134*/ 	.word	0x000000ff
        /*0138*/ 	.word	0x00000010
        /*013c*/ 	.short	0x0100
        /*013e*/ 	.byte	0x04
	.zero		1


	//   ....[5]....
        /*0140*/ 	.word	0x000006c0
        /*0144*/ 	.word	0x000000ff
        /*0148*/ 	.word	0x00000130
        /*014c*/ 	.short	0x0100
        /*014e*/ 	.byte	0x04
	.zero		1


	//   ....[6]....
        /*0150*/ 	.word	0x000006d0
        /*0154*/ 	.word	0x000000ff
        /*0158*/ 	.word	0x00000018
        /*015c*/ 	.short	0x0100
        /*015e*/ 	.byte	0x04
	.zero		1


	//   ....[7]....
        /*0160*/ 	.word	0x000006e0
        /*0164*/ 	.word	0x000000ff
        /*0168*/ 	.word	0x00000138
        /*016c*/ 	.short	0x0100
        /*016e*/ 	.byte	0x04
	.zero		1


	//   ....[8]....
        /*0170*/ 	.word	0x000006f0
        /*0174*/ 	.word	0x000000ff
        /*0178*/ 	.word	0x00000020
        /*017c*/ 	.short	0x0100
        /*017e*/ 	.byte	0x04
	.zero		1


	//   ....[9]....
        /*0180*/ 	.word	0x00000700
        /*0184*/ 	.word	0x000000ff
        /*0188*/ 	.word	0x00000140
        /*018c*/ 	.short	0x0100
        /*018e*/ 	.byte	0x04
	.zero		1


	//   ....[10]....
        /*0190*/ 	.word	0x00000710
        /*0194*/ 	.word	0x000000ff
        /*0198*/ 	.word	0x00000028
        /*019c*/ 	.short	0x0100
        /*019e*/ 	.byte	0x04
	.zero		1


	//   ....[11]....
        /*01a0*/ 	.word	0x00000720
        /*01a4*/ 	.word	0x000000ff
        /*01a8*/ 	.word	0x00000148
        /*01ac*/ 	.short	0x0100
        /*01ae*/ 	.byte	0x04
	.zero		1


	//   ....[12]....
        /*01b0*/ 	.word	0x00000730
        /*01b4*/ 	.word	0x000000ff
        /*01b8*/ 	.word	0x00000030
        /*01bc*/ 	.short	0x0100
        /*01be*/ 	.byte	0x04
	.zero		1


	//   ....[13]....
        /*01c0*/ 	.word	0x00000740
        /*01c4*/ 	.word	0x000000ff
        /*01c8*/ 	.word	0x00000150
        /*01cc*/ 	.short	0x0100
        /*01ce*/ 	.byte	0x04
	.zero		1


	//   ....[14]....
        /*01d0*/ 	.word	0x00000750
        /*01d4*/ 	.word	0x000000ff
        /*01d8*/ 	.word	0x00000038
        /*01dc*/ 	.short	0x0100
        /*01de*/ 	.byte	0x04
	.zero		1


	//   ....[15]....
        /*01e0*/ 	.word	0x00000760
        /*01e4*/ 	.word	0x000000ff
        /*01e8*/ 	.word	0x00000158
        /*01ec*/ 	.short	0x0100
        /*01ee*/ 	.byte	0x04
	.zero		1


	//   ....[16]....
        /*01f0*/ 	.word	0x00000770
        /*01f4*/ 	.word	0x000000ff
        /*01f8*/ 	.word	0x00000040
        /*01fc*/ 	.short	0x0100
        /*01fe*/ 	.byte	0x04
	.zero		1


	//   ....[17]....
        /*0200*/ 	.word	0x00000780
        /*0204*/ 	.word	0x000000ff
        /*0208*/ 	.word	0x00000160
        /*020c*/ 	.short	0x0100
        /*020e*/ 	.byte	0x04
	.zero		1


	//   ....[18]....
        /*0210*/ 	.word	0x00000790
        /*0214*/ 	.word	0x000000ff
        /*0218*/ 	.word	0x00000048
        /*021c*/ 	.short	0x0100
        /*021e*/ 	.byte	0x04
	.zero		1


	//   ....[19]....
        /*0220*/ 	.word	0x000007a0
        /*0224*/ 	.word	0x000000ff
        /*0228*/ 	.word	0x00000168
        /*022c*/ 	.short	0x0100
        /*022e*/ 	.byte	0x04
	.zero		1


	//   ....[20]....
        /*0230*/ 	.word	0x000007b0
        /*0234*/ 	.word	0x000000ff
        /*0238*/ 	.word	0x00000050
        /*023c*/ 	.short	0x0100
        /*023e*/ 	.byte	0x04
	.zero		1


	//   ....[21]....
        /*0240*/ 	.word	0x000007c0
        /*0244*/ 	.word	0x000000ff
        /*0248*/ 	.word	0x00000170
        /*024c*/ 	.short	0x0100
        /*024e*/ 	.byte	0x04
	.zero		1


	//   ....[22]....
        /*0250*/ 	.word	0x000007d0
        /*0254*/ 	.word	0x000000ff
        /*0258*/ 	.word	0x00000058
        /*025c*/ 	.short	0x0100
        /*025e*/ 	.byte	0x04
	.zero		1


	//   ....[23]....
        /*0260*/ 	.word	0x000007e0
        /*0264*/ 	.word	0x000000ff
        /*0268*/ 	.word	0x00000178
        /*026c*/ 	.short	0x0100
        /*026e*/ 	.byte	0x04
	.zero		1


	//   ....[24]....
        /*0270*/ 	.word	0x000007f0
        /*0274*/ 	.word	0x000000ff
        /*0278*/ 	.word	0x00000060
        /*027c*/ 	.short	0x0100
        /*027e*/ 	.byte	0x04
	.zero		1


	//   ....[25]....
        /*0280*/ 	.word	0x00000800
        /*0284*/ 	.word	0x000000ff
        /*0288*/ 	.word	0x00000180
        /*028c*/ 	.short	0x0100
        /*028e*/ 	.byte	0x04
	.zero		1


	//   ....[26]....
        /*0290*/ 	.word	0x00000810
        /*0294*/ 	.word	0x000000ff
        /*0298*/ 	.word	0x00000068
        /*029c*/ 	.short	0x0100
        /*029e*/ 	.byte	0x04
	.zero		1


	//   ....[27]....
        /*02a0*/ 	.word	0x00000820
        /*02a4*/ 	.word	0x000000ff
        /*02a8*/ 	.word	0x00000188
        /*02ac*/ 	.short	0x0100
        /*02ae*/ 	.byte	0x04
	.zero		1


	//   ....[28]....
        /*02b0*/ 	.word	0x00000830
        /*02b4*/ 	.word	0x000000ff
        /*02b8*/ 	.word	0x00000070
        /*02bc*/ 	.short	0x0100
        /*02be*/ 	.byte	0x04
	.zero		1


	//   ....[29]....
        /*02c0*/ 	.word	0x00000840
        /*02c4*/ 	.word	0x000000ff
        /*02c8*/ 	.word	0x00000190
        /*02cc*/ 	.short	0x0100
        /*02ce*/ 	.byte	0x04
	.zero		1


	//   ....[30]....
        /*02d0*/ 	.word	0x00000850
        /*02d4*/ 	.word	0x000000ff
        /*02d8*/ 	.word	0x00000078
        /*02dc*/ 	.short	0x0100
        /*02de*/ 	.byte	0x04
	.zero		1


	//   ....[31]....
        /*02e0*/ 	.word	0x00000860
        /*02e4*/ 	.word	0x000000ff
        /*02e8*/ 	.word	0x00000198
        /*02ec*/ 	.short	0x0100
        /*02ee*/ 	.byte	0x04
	.zero		1


	//   ....[32]....
        /*02f0*/ 	.word	0x00000870
        /*02f4*/ 	.word	0x000000ff
        /*02f8*/ 	.word	0x00000080
        /*02fc*/ 	.short	0x0100
        /*02fe*/ 	.byte	0x04
	.zero		1


	//   ....[33]....
        /*0300*/ 	.word	0x00000880
        /*0304*/ 	.word	0x000000ff
        /*0308*/ 	.word	0x000001a0
        /*030c*/ 	.short	0x0100
        /*030e*/ 	.byte	0x04
	.zero		1


	//   ....[34]....
        /*0310*/ 	.word	0x00000890
        /*0314*/ 	.word	0x000000ff
        /*0318*/ 	.word	0x00000088
        /*031c*/ 	.short	0x0100
        /*031e*/ 	.byte	0x04
	.zero		1


	//   ....[35]....
        /*0320*/ 	.word	0x000008a0
        /*0324*/ 	.word	0x000000ff
        /*0328*/ 	.word	0x000001a8
        /*032c*/ 	.short	0x0100
        /*032e*/ 	.byte	0x04
	.zero		1


	//   ....[36]....
        /*0330*/ 	.word	0x000008b0
        /*0334*/ 	.word	0x000000ff
        /*0338*/ 	.word	0x00000090
        /*033c*/ 	.short	0x0100
        /*033e*/ 	.byte	0x04
	.zero		1


	//   ....[37]....
        /*0340*/ 	.word	0x000008c0
        /*0344*/ 	.word	0x000000ff
        /*0348*/ 	.word	0x000001b0
        /*034c*/ 	.short	0x0100
        /*034e*/ 	.byte	0x04
	.zero		1


	//   ....[38]....
        /*0350*/ 	.word	0x000008d0
        /*0354*/ 	.word	0x000000ff
        /*0358*/ 	.word	0x00000098
        /*035c*/ 	.short	0x0100
        /*035e*/ 	.byte	0x04
	.zero		1


	//   ....[39]....
        /*0360*/ 	.word	0x000008e0
        /*0364*/ 	.word	0x000000ff
        /*0368*/ 	.word	0x000001b8
        /*036c*/ 	.short	0x0100
        /*036e*/ 	.byte	0x04
	.zero		1


	//   ....[40]....
        /*0370*/ 	.word	0x000008f0
        /*0374*/ 	.word	0x000000ff
        /*0378*/ 	.word	0x000000a0
        /*037c*/ 	.short	0x0100
        /*037e*/ 	.byte	0x04
	.zero		1


	//   ....[41]....
        /*0380*/ 	.word	0x00000900
        /*0384*/ 	.word	0x000000ff
        /*0388*/ 	.word	0x000001c0
        /*038c*/ 	.short	0x0100
        /*038e*/ 	.byte	0x04
	.zero		1


	//   ....[42]....
        /*0390*/ 	.word	0x00000910
        /*0394*/ 	.word	0x000000ff
        /*0398*/ 	.word	0x000000a8
        /*039c*/ 	.short	0x0100
        /*039e*/ 	.byte	0x04
	.zero		1


	//   ....[43]....
        /*03a0*/ 	.word	0x00000920
        /*03a4*/ 	.word	0x000000ff
        /*03a8*/ 	.word	0x000001c8
        /*03ac*/ 	.short	0x0100
        /*03ae*/ 	.byte	0x04
	.zero		1


	//   ....[44]....
        /*03b0*/ 	.word	0x00000930
        /*03b4*/ 	.word	0x000000ff
        /*03b8*/ 	.word	0x000000b0
        /*03bc*/ 	.short	0x0100
        /*03be*/ 	.byte	0x04
	.zero		1


	//   ....[45]....
        /*03c0*/ 	.word	0x00000940
        /*03c4*/ 	.word	0x000000ff
        /*03c8*/ 	.word	0x000001d0
        /*03cc*/ 	.short	0x0100
        /*03ce*/ 	.byte	0x04
	.zero		1


	//   ....[46]....
        /*03d0*/ 	.word	0x00000950
        /*03d4*/ 	.word	0x000000ff
        /*03d8*/ 	.word	0x000000b8
        /*03dc*/ 	.short	0x0100
        /*03de*/ 	.byte	0x04
	.zero		1


	//   ....[47]....
        /*03e0*/ 	.word	0x00000960
        /*03e4*/ 	.word	0x000000ff
        /*03e8*/ 	.word	0x000001d8
        /*03ec*/ 	.short	0x0100
        /*03ee*/ 	.byte	0x04
	.zero		1


	//   ....[48]....
        /*03f0*/ 	.word	0x00000970
        /*03f4*/ 	.word	0x000000ff
        /*03f8*/ 	.word	0x000000c0
        /*03fc*/ 	.short	0x0100
        /*03fe*/ 	.byte	0x04
	.zero		1


	//   ....[49]....
        /*0400*/ 	.word	0x00000980
        /*0404*/ 	.word	0x000000ff
        /*0408*/ 	.word	0x000001e0
        /*040c*/ 	.short	0x0100
        /*040e*/ 	.byte	0x04
	.zero		1


	//   ....[50]....
        /*0410*/ 	.word	0x00000990
        /*0414*/ 	.word	0x000000ff
        /*0418*/ 	.word	0x000000c8
        /*041c*/ 	.short	0x0100
        /*041e*/ 	.byte	0x04
	.zero		1


	//   ....[51]....
        /*0420*/ 	.word	0x000009a0
        /*0424*/ 	.word	0x000000ff
        /*0428*/ 	.word	0x000001e8
        /*042c*/ 	.short	0x0100
        /*042e*/ 	.byte	0x04
	.zero		1


	//   ....[52]....
        /*0430*/ 	.word	0x000009b0
        /*0434*/ 	.word	0x000000ff
        /*0438*/ 	.word	0x000000d0
        /*043c*/ 	.short	0x0100
        /*043e*/ 	.byte	0x04
	.zero		1


	//   ....[53]....
        /*0440*/ 	.word	0x000009c0
        /*0444*/ 	.word	0x000000ff
        /*0448*/ 	.word	0x000001f0
        /*044c*/ 	.short	0x0100
        /*044e*/ 	.byte	0x04
	.zero		1


	//   ....[54]....
        /*0450*/ 	.word	0x000009d0
        /*0454*/ 	.word	0x000000ff
        /*0458*/ 	.word	0x000000d8
        /*045c*/ 	.short	0x0100
        /*045e*/ 	.byte	0x04
	.zero		1


	//   ....[55]....
        /*0460*/ 	.word	0x000009e0
        /*0464*/ 	.word	0x000000ff
        /*0468*/ 	.word	0x000001f8
        /*046c*/ 	.short	0x0100
        /*046e*/ 	.byte	0x04
	.zero		1


	//   ....[56]....
        /*0470*/ 	.word	0x000009f0
        /*0474*/ 	.word	0x000000ff
        /*0478*/ 	.word	0x000000e0
        /*047c*/ 	.short	0x0100
        /*047e*/ 	.byte	0x04
	.zero		1


	//   ....[57]....
        /*0480*/ 	.word	0x00000a00
        /*0484*/ 	.word	0x000000ff
        /*0488*/ 	.word	0x00000200
        /*048c*/ 	.short	0x0100
        /*048e*/ 	.byte	0x04
	.zero		1


	//   ....[58]....
        /*0490*/ 	.word	0x00000a10
        /*0494*/ 	.word	0x000000ff
        /*0498*/ 	.word	0x000000e8
        /*049c*/ 	.short	0x0100
        /*049e*/ 	.byte	0x04
	.zero		1


	//   ....[59]....
        /*04a0*/ 	.word	0x00000a20
        /*04a4*/ 	.word	0x000000ff
        /*04a8*/ 	.word	0x00000208
        /*04ac*/ 	.short	0x0100
        /*04ae*/ 	.byte	0x04
	.zero		1


	//   ....[60]....
        /*04b0*/ 	.word	0x00000a30
        /*04b4*/ 	.word	0x000000ff
        /*04b8*/ 	.word	0x000000f0
        /*04bc*/ 	.short	0x0100
        /*04be*/ 	.byte	0x04
	.zero		1


	//   ....[61]....
        /*04c0*/ 	.word	0x00000a40
        /*04c4*/ 	.word	0x000000ff
        /*04c8*/ 	.word	0x00000210
        /*04cc*/ 	.short	0x0100
        /*04ce*/ 	.byte	0x04
	.zero		1


	//   ....[62]....
        /*04d0*/ 	.word	0x00000a50
        /*04d4*/ 	.word	0x000000ff
        /*04d8*/ 	.word	0x000000f8
        /*04dc*/ 	.short	0x0100
        /*04de*/ 	.byte	0x04
	.zero		1


	//   ....[63]....
        /*04e0*/ 	.word	0x00000a60
        /*04e4*/ 	.word	0x000000ff
        /*04e8*/ 	.word	0x00000218
        /*04ec*/ 	.short	0x0100
        /*04ee*/ 	.byte	0x04
	.zero		1


	//   ....[64]....
        /*04f0*/ 	.word	0x00000a70
        /*04f4*/ 	.word	0x000000ff
        /*04f8*/ 	.word	0x00000100
        /*04fc*/ 	.short	0x0100
        /*04fe*/ 	.byte	0x04
	.zero		1


	//   ....[65]....
        /*0500*/ 	.word	0x00000a80
        /*0504*/ 	.word	0x000000ff
        /*0508*/ 	.word	0x00000220
        /*050c*/ 	.short	0x0100
        /*050e*/ 	.byte	0x04
	.zero		1


	//   ....[66]....
        /*0510*/ 	.word	0x00000a90
        /*0514*/ 	.word	0x000000ff
        /*0518*/ 	.word	0x00000108
        /*051c*/ 	.short	0x0100
        /*051e*/ 	.byte	0x04
	.zero		1


	//   ....[67]....
        /*0520*/ 	.word	0x00000aa0
        /*0524*/ 	.word	0x000000ff
        /*0528*/ 	.word	0x00000228
        /*052c*/ 	.short	0x0100
        /*052e*/ 	.byte	0x04
	.zero		1


	//   ....[68]....
        /*0530*/ 	.word	0x00000ab0
        /*0534*/ 	.word	0x000000ff
        /*0538*/ 	.word	0x00000110
        /*053c*/ 	.short	0x0100
        /*053e*/ 	.byte	0x04
	.zero		1


	//   ....[69]....
        /*0540*/ 	.word	0x00000ac0
        /*0544*/ 	.word	0x000000ff
        /*0548*/ 	.word	0x00000230
        /*054c*/ 	.short	0x0100
        /*054e*/ 	.byte	0x04
	.zero		1


	//   ....[70]....
        /*0550*/ 	.word	0x00000ad0
        /*0554*/ 	.word	0x000000ff
        /*0558*/ 	.word	0x00000118
        /*055c*/ 	.short	0x0100
        /*055e*/ 	.byte	0x04
	.zero		1


	//   ....[71]....
        /*0560*/ 	.word	0x00000ae0
        /*0564*/ 	.word	0x000000ff
        /*0568*/ 	.word	0x00000238
        /*056c*/ 	.short	0x0100
        /*056e*/ 	.byte	0x04
	.zero		1


	//   ....[72]....
        /*0570*/ 	.word	0x00000c20
        /*0574*/ 	.word	0x000000ff
        /*0578*/ 	.word	0x00000240
        /*057c*/ 	.short	0x0100
        /*057e*/ 	.byte	0x04
	.zero		1


	//   ....[73]....
        /*0580*/ 	.word	0x00000c30
        /*0584*/ 	.word	0x000000ff
        /*0588*/ 	.word	0x00000248
        /*058c*/ 	.short	0x0100
        /*058e*/ 	.byte	0x04
	.zero		1


	//   ....[74]....
        /*0590*/ 	.word	0x00000d20
        /*0594*/ 	.word	0x000000ff
        /*0598*/ 	.word	0x00000250
        /*059c*/ 	.short	0x0100
        /*059e*/ 	.byte	0x06
	.zero		1


	//   ....[75]....
        /*05a0*/ 	.word	0x00000d30
        /*05a4*/ 	.word	0x000000ff
        /*05a8*/ 	.word	0x00000258
        /*05ac*/ 	.short	0x0100
        /*05ae*/ 	.byte	0x06
	.zero		1


	//   ....[76]....
        /*05b0*/ 	.word	0x00000e70
        /*05b4*/ 	.word	0x000000ff
        /*05b8*/ 	.word	0x00000260
        /*05bc*/ 	.short	0x0100
        /*05be*/ 	.byte	0x06
	.zero		1


	//   ....[77]....
        /*05c0*/ 	.word	0x00000e80
        /*05c4*/ 	.word	0x000000ff
        /*05c8*/ 	.word	0x00000270
        /*05cc*/ 	.short	0x0100
        /*05ce*/ 	.byte	0x06
	.zero		1


	//   ....[78]....
        /*05d0*/ 	.word	0x00000e90
        /*05d4*/ 	.word	0x000000ff
        /*05d8*/ 	.word	0x00000268
        /*05dc*/ 	.short	0x0100
        /*05de*/ 	.byte	0x06
	.zero		1


	//   ....[79]....
        /*05e0*/ 	.word	0x00000ea0
        /*05e4*/ 	.word	0x000000ff
        /*05e8*/ 	.word	0x00000278
        /*05ec*/ 	.short	0x0100
        /*05ee*/ 	.byte	0x06
	.zero		1


	//   ....[80]....
        /*05f0*/ 	.word	0x00000fd0
        /*05f4*/ 	.word	0x000000ff
        /*05f8*/ 	.word	0x00000280
        /*05fc*/ 	.short	0x0100
        /*05fe*/ 	.byte	0x04
	.zero		1


	//   ....[81]....
        /*0600*/ 	.word	0x00000fe0
        /*0604*/ 	.word	0x000000ff
        /*0608*/ 	.word	0x000002a0
        /*060c*/ 	.short	0x0100
        /*060e*/ 	.byte	0x04
	.zero		1


	//   ....[82]....
        /*0610*/ 	.word	0x00000ff0
        /*0614*/ 	.word	0x000000ff
        /*0618*/ 	.word	0x00000288
        /*061c*/ 	.short	0x0100
        /*061e*/ 	.byte	0x04
	.zero		1


	//   ....[83]....
        /*0620*/ 	.word	0x00001000
        /*0624*/ 	.word	0x000000ff
        /*0628*/ 	.word	0x000002a8
        /*062c*/ 	.short	0x0100
        /*062e*/ 	.byte	0x04
	.zero		1


	//   ....[84]....
        /*0630*/ 	.word	0x00001010
        /*0634*/ 	.word	0x000000ff
        /*0638*/ 	.word	0x00000290
        /*063c*/ 	.short	0x0100
        /*063e*/ 	.byte	0x04
	.zero		1


	//   ....[85]....
        /*0640*/ 	.word	0x00001020
        /*0644*/ 	.word	0x000000ff
        /*0648*/ 	.word	0x000002b0
        /*064c*/ 	.short	0x0100
        /*064e*/ 	.byte	0x04
	.zero		1


	//   ....[86]....
        /*0650*/ 	.word	0x00001030
        /*0654*/ 	.word	0x000000ff
        /*0658*/ 	.word	0x00000298
        /*065c*/ 	.short	0x0100
        /*065e*/ 	.byte	0x04
	.zero		1


	//   ....[87]....
        /*0660*/ 	.word	0x00001040
        /*0664*/ 	.word	0x000000ff
        /*0668*/ 	.word	0x000002b8
        /*066c*/ 	.short	0x0100
        /*066e*/ 	.byte	0x04
	.zero		1


	//   ....[88]....
        /*0670*/ 	.word	0x00001140
        /*0674*/ 	.word	0x000000ff
        /*0678*/ 	.word	0x000002c0
        /*067c*/ 	.short	0x0100
        /*067e*/ 	.byte	0x04
	.zero		1


	//   ....[89]....
        /*0680*/ 	.word	0x00001150
        /*0684*/ 	.word	0x000000ff
        /*0688*/ 	.word	0x000002d0
        /*068c*/ 	.short	0x0100
        /*068e*/ 	.byte	0x04
	.zero		1


	//   ....[90]....
        /*0690*/ 	.word	0x00001160
        /*0694*/ 	.word	0x000000ff
        /*0698*/ 	.word	0x000002c8
        /*069c*/ 	.short	0x0100
        /*069e*/ 	.byte	0x04
	.zero		1


	//   ....[91]....
        /*06a0*/ 	.word	0x00001170
        /*06a4*/ 	.word	0x000000ff
        /*06a8*/ 	.word	0x000002d8
        /*06ac*/ 	.short	0x0100
        /*06ae*/ 	.byte	0x04
	.zero		1


	//   ....[92]....
        /*06b0*/ 	.word	0x00001270
        /*06b4*/ 	.word	0x000000ff
        /*06b8*/ 	.word	0x000002e0
        /*06bc*/ 	.short	0x0100
        /*06be*/ 	.byte	0x06
	.zero		1


	//   ....[93]....
        /*06c0*/ 	.word	0x00001e30
        /*06c4*/ 	.word	0x00000000
        /*06c8*/ 	.word	0x000002d0
        /*06cc*/ 	.short	0x010a
        /*06ce*/ 	.byte	0xff
	.zero		1


	//   ....[94]....
        /*06d0*/ 	.word	0x00001e60
        /*06d4*/ 	.word	0x00000000
        /*06d8*/ 	.word	0x000002c0
        /*06dc*/ 	.short	0x0101
        /*06de*/ 	.byte	0xff
	.zero		1


	//   ....[95]....
        /*06e0*/ 	.word	0x00001f00
        /*06e4*/ 	.word	0x000000ff
        /*06e8*/ 	.word	0x00000120
        /*06ec*/ 	.short	0x010a
        /*06ee*/ 	.byte	0x04
	.zero		1


	//   ....[96]....
        /*06f0*/ 	.word	0x00001fd0
        /*06f4*/ 	.word	0x000000ff
        /*06f8*/ 	.word	0x00000120
        /*06fc*/ 	.short	0x010a
        /*06fe*/ 	.byte	0x21
	.zero		1


	//   ....[97]....
        /*0700*/ 	.word	0x00002180
        /*0704*/ 	.word	0x000000ff
        /*0708*/ 	.word	0x00000120
        /*070c*/ 	.short	0x010a
        /*070e*/ 	.byte	0x05
	.zero		1


	//   ....[98]....
        /*0710*/ 	.word	0x00002290
        /*0714*/ 	.word	0x000000ff
        /*0718*/ 	.word	0x00000258
        /*071c*/ 	.short	0x0101
        /*071e*/ 	.byte	0x0d
	.zero		1


	//   ....[99]....
        /*0720*/ 	.word	0x000022b0
        /*0724*/ 	.word	0x000000ff
        /*0728*/ 	.word	0x00000120
        /*072c*/ 	.short	0x010a
        /*072e*/ 	.byte	0x04
	.zero		1


	//   ....[100]....
        /*0730*/ 	.word	0x00002330
        /*0734*/ 	.word	0x000000ff
        /*0738*/ 	.word	0x00000120
        /*073c*/ 	.short	0x010a
        /*073e*/ 	.byte	0x09
	.zero		1


	//   ....[101]....
        /*0740*/ 	.word	0x00002500
        /*0744*/ 	.word	0x000000ff
        /*0748*/ 	.word	0x00000120
        /*074c*/ 	.short	0x010a
        /*074e*/ 	.byte	0x05
	.zero		1


	//   ....[102]....
        /*0750*/ 	.word	0x00002610
        /*0754*/ 	.word	0x00000003
        /*0758*/ 	.word	0x00000260
        /*075c*/ 	.short	0x010a
        /*075e*/ 	.byte	0xff
	.zero		1


	//   ....[103]....
        /*0760*/ 	.word	0x00002760
        /*0764*/ 	.word	0x00000000
        /*0768*/ 	.word	0x00000000
        /*076c*/ 	.short	0x0101
        /*076e*/ 	.byte	0xff
	.zero		1


	//   ....[104]....
        /*0770*/ 	.word	0x00002d00
        /*0774*/ 	.word	0x000000ff
        /*0778*/ 	.word	0x00000000
        /*077c*/ 	.short	0x010a
        /*077e*/ 	.byte	0x04
	.zero		1


	//   ....[105]....
        /*0780*/ 	.word	0x00002d90
        /*0784*/ 	.word	0x000000ff
        /*0788*/ 	.word	0x00000000
        /*078c*/ 	.short	0x010a
        /*078e*/ 	.byte	0x05
	.zero		1


	//   ....[106]....
        /*0790*/ 	.word	0x00002e20
        /*0794*/ 	.word	0x000000ff
        /*0798*/ 	.word	0x00000000
        /*079c*/ 	.short	0x010a
        /*079e*/ 	.byte	0x05
	.zero		1


	//   ....[107]....
        /*07a0*/ 	.word	0x00002eb0
        /*07a4*/ 	.word	0x000000ff
        /*07a8*/ 	.word	0x00000000
        /*07ac*/ 	.short	0x010a
        /*07ae*/ 	.byte	0x05
	.zero		1


	//   ....[108]....
        /*07b0*/ 	.word	0x00002f40
        /*07b4*/ 	.word	0x000000ff
        /*07b8*/ 	.word	0x00000000
        /*07bc*/ 	.short	0x010a
        /*07be*/ 	.byte	0x05
	.zero		1


	//   ....[109]....
        /*07c0*/ 	.word	0x00002fd0
        /*07c4*/ 	.word	0x000000ff
        /*07c8*/ 	.word	0x00000000
        /*07cc*/ 	.short	0x010a
        /*07ce*/ 	.byte	0x05
	.zero		1


	//   ....[110]....
        /*07d0*/ 	.word	0x00003060
        /*07d4*/ 	.word	0x000000ff
        /*07d8*/ 	.word	0x00000000
        /*07dc*/ 	.short	0x010a
        /*07de*/ 	.byte	0x05
	.zero		1


	//   ....[111]....
        /*07e0*/ 	.word	0x000030f0
        /*07e4*/ 	.word	0x000000ff
        /*07e8*/ 	.word	0x00000000
        /*07ec*/ 	.short	0x010a
        /*07ee*/ 	.byte	0x05
	.zero		1


	//   ....[112]....
        /*07f0*/ 	.word	0x00003180
        /*07f4*/ 	.word	0x000000ff
        /*07f8*/ 	.word	0x00000000
        /*07fc*/ 	.short	0x010a
        /*07fe*/ 	.byte	0x05
	.zero		1


	//   ....[113]....
        /*0800*/ 	.word	0x00003210
        /*0804*/ 	.word	0x000000ff
        /*0808*/ 	.word	0x00000000
        /*080c*/ 	.short	0x010a
        /*080e*/ 	.byte	0x05
	.zero		1


	//   ....[114]....
        /*0810*/ 	.word	0x000032a0
        /*0814*/ 	.word	0x000000ff
        /*0818*/ 	.word	0x00000000
        /*081c*/ 	.short	0x010a
        /*081e*/ 	.byte	0x05
	.zero		1


	//   ....[115]....
        /*0820*/ 	.word	0x00003330
        /*0824*/ 	.word	0x000000ff
        /*0828*/ 	.word	0x00000000
        /*082c*/ 	.short	0x010a
        /*082e*/ 	.byte	0x05
	.zero		1


	//   ....[116]....
        /*0830*/ 	.word	0x000033c0
        /*0834*/ 	.word	0x000000ff
        /*0838*/ 	.word	0x00000000
        /*083c*/ 	.short	0x010a
        /*083e*/ 	.byte	0x05
	.zero		1


	//   ....[117]....
        /*0840*/ 	.word	0x00003450
        /*0844*/ 	.word	0x000000ff
        /*0848*/ 	.word	0x00000000
        /*084c*/ 	.short	0x010a
        /*084e*/ 	.byte	0x05
	.zero		1


	//   ....[118]....
        /*0850*/ 	.word	0x000034e0
        /*0854*/ 	.word	0x000000ff
        /*0858*/ 	.word	0x00000000
        /*085c*/ 	.short	0x010a
        /*085e*/ 	.byte	0x05
	.zero		1


	//   ....[119]....
        /*0860*/ 	.word	0x00003570
        /*0864*/ 	.word	0x000000ff
        /*0868*/ 	.word	0x00000000
        /*086c*/ 	.short	0x010a
        /*086e*/ 	.byte	0x05
	.zero		1


	//   ....[120]....
        /*0870*/ 	.word	0x00003600
        /*0874*/ 	.word	0x000000ff
        /*0878*/ 	.word	0x00000000
        /*087c*/ 	.short	0x010a
        /*087e*/ 	.byte	0x05
	.zero		1


	//   ....[121]....
        /*0880*/ 	.word	0x00003690
        /*0884*/ 	.word	0x000000ff
        /*0888*/ 	.word	0x00000000
        /*088c*/ 	.short	0x010a
        /*088e*/ 	.byte	0x05
	.zero		1


	//   ....[122]....
        /*0890*/ 	.word	0x00003720
        /*0894*/ 	.word	0x000000ff
        /*0898*/ 	.word	0x00000000
        /*089c*/ 	.short	0x010a
        /*089e*/ 	.byte	0x05
	.zero		1


	//   ....[123]....
        /*08a0*/ 	.word	0x000037b0
        /*08a4*/ 	.word	0x000000ff
        /*08a8*/ 	.word	0x00000000
        /*08ac*/ 	.short	0x010a
        /*08ae*/ 	.byte	0x05
	.zero		1


	//   ....[124]....
        /*08b0*/ 	.word	0x00003840
        /*08b4*/ 	.word	0x000000ff
        /*08b8*/ 	.word	0x00000000
        /*08bc*/ 	.short	0x010a
        /*08be*/ 	.byte	0x05
	.zero		1


	//   ....[125]....
        /*08c0*/ 	.word	0x000038d0
        /*08c4*/ 	.word	0x000000ff
        /*08c8*/ 	.word	0x00000000
        /*08cc*/ 	.short	0x010a
        /*08ce*/ 	.byte	0x05
	.zero		1


	//   ....[126]....
        /*08d0*/ 	.word	0x00003960
        /*08d4*/ 	.word	0x000000ff
        /*08d8*/ 	.word	0x00000000
        /*08dc*/ 	.short	0x010a
        /*08de*/ 	.byte	0x05
	.zero		1


	//   ....[127]....
        /*08e0*/ 	.word	0x000039f0
        /*08e4*/ 	.word	0x000000ff
        /*08e8*/ 	.word	0x00000000
        /*08ec*/ 	.short	0x010a
        /*08ee*/ 	.byte	0x05
	.zero		1


	//   ....[128]....
        /*08f0*/ 	.word	0x00003a80
        /*08f4*/ 	.word	0x000000ff
        /*08f8*/ 	.word	0x00000000
        /*08fc*/ 	.short	0x010a
        /*08fe*/ 	.byte	0x05
	.zero		1


	//   ....[129]....
        /*0900*/ 	.word	0x00003b10
        /*0904*/ 	.word	0x000000ff
        /*0908*/ 	.word	0x00000000
        /*090c*/ 	.short	0x010a
        /*090e*/ 	.byte	0x05
	.zero		1


	//   ....[130]....
        /*0910*/ 	.word	0x00003ba0
        /*0914*/ 	.word	0x000000ff
        /*0918*/ 	.word	0x00000000
        /*091c*/ 	.short	0x010a
        /*091e*/ 	.byte	0x05
	.zero		1


	//   ....[131]....
        /*0920*/ 	.word	0x00003c30
        /*0924*/ 	.word	0x000000ff
        /*0928*/ 	.word	0x00000000
        /*092c*/ 	.short	0x010a
        /*092e*/ 	.byte	0x05
	.zero		1


	//   ....[132]....
        /*0930*/ 	.word	0x00003cc0
        /*0934*/ 	.word	0x000000ff
        /*0938*/ 	.word	0x00000000
        /*093c*/ 	.short	0x010a
        /*093e*/ 	.byte	0x05
	.zero		1


	//   ....[133]....
        /*0940*/ 	.word	0x00003d50
        /*0944*/ 	.word	0x000000ff
        /*0948*/ 	.word	0x00000000
        /*094c*/ 	.short	0x010a
        /*094e*/ 	.byte	0x05
	.zero		1


	//   ....[134]....
        /*0950*/ 	.word	0x00003de0
        /*0954*/ 	.word	0x000000ff
        /*0958*/ 	.word	0x00000000
        /*095c*/ 	.short	0x010a
        /*095e*/ 	.byte	0x05
	.zero		1


	//   ....[135]....
        /*0960*/ 	.word	0x00003e70
        /*0964*/ 	.word	0x000000ff
        /*0968*/ 	.word	0x00000000
        /*096c*/ 	.short	0x010a
        /*096e*/ 	.byte	0x05
	.zero		1


	//   ....[136]....
        /*0970*/ 	.word	0x00003f00
        /*0974*/ 	.word	0x000000ff
        /*0978*/ 	.word	0x00000000
        /*097c*/ 	.short	0x010a
        /*097e*/ 	.byte	0x05
	.zero		1


	//   ....[137]....
        /*0980*/ 	.word	0x00003f90
        /*0984*/ 	.word	0x000000ff
        /*0988*/ 	.word	0x00000000
        /*098c*/ 	.short	0x010a
        /*098e*/ 	.byte	0x05
	.zero		1


	//   ....[138]....
        /*0990*/ 	.word	0x00004020
        /*0994*/ 	.word	0x000000ff
        /*0998*/ 	.word	0x00000000
        /*099c*/ 	.short	0x010a
        /*099e*/ 	.byte	0x05
	.zero		1


	//   ....[139]....
        /*09a0*/ 	.word	0x000040c0
        /*09a4*/ 	.word	0x00000000
        /*09a8*/ 	.word	0x00000000
        /*09ac*/ 	.short	0x010a
        /*09ae*/ 	.byte	0xff
	.zero		1


	//   ....[140]....
        /*09b0*/ 	.word	0x00004200
        /*09b4*/ 	.word	0x00000002
        /*09b8*/ 	.word	0x000002c0
        /*09bc*/ 	.short	0x010a
        /*09be*/ 	.byte	0xff
	.zero		1


	//   ....[141]....
        /*09c0*/ 	.word	0x00004270
        /*09c4*/ 	.word	0x00000002
        /*09c8*/ 	.word	0x00000000
        /*09cc*/ 	.short	0x0101
        /*09ce*/ 	.byte	0xff
	.zero		1


	//   ....[142]....
        /*09d0*/ 	.word	0x00004290
        /*09d4*/ 	.word	0x000000ff
        /*09d8*/ 	.word	0x00000270
        /*09dc*/ 	.short	0x010a
        /*09de*/ 	.byte	0x04
	.zero		1


	//   ....[143]....
        /*09e0*/ 	.word	0x000043b0
        /*09e4*/ 	.word	0x00000002
        /*09e8*/ 	.word	0x00000260
        /*09ec*/ 	.short	0x010a
        /*09ee*/ 	.byte	0xff
	.zero		1


	//   ....[144]....
        /*09f0*/ 	.word	0x000044b0
        /*09f4*/ 	.word	0x00000002
        /*09f8*/ 	.word	0x00000000
        /*09fc*/ 	.short	0x0101
        /*09fe*/ 	.byte	0xff
	.zero		1


	//   ....[145]....
        /*0a00*/ 	.word	0x00004540
        /*0a04*/ 	.word	0x000000ff
        /*0a08*/ 	.word	0x00000270
        /*0a0c*/ 	.short	0x0106
        /*0a0e*/ 	.byte	0x04
	.zero		1


	//   ....[146]....
        /*0a10*/ 	.word	0x00004560
        /*0a14*/ 	.word	0x000000ff
        /*0a18*/ 	.word	0x00000270
        /*0a1c*/ 	.short	0x010a
        /*0a1e*/ 	.byte	0x04
	.zero		1


	//   ....[147]....
        /*0a20*/ 	.word	0x000045f0
        /*0a24*/ 	.word	0x000000ff
        /*0a28*/ 	.word	0x00000270
        /*0a2c*/ 	.short	0x0106
        /*0a2e*/ 	.byte	0x07
	.zero		1


	//   ....[148]....
        /*0a30*/ 	.word	0x00004630
        /*0a34*/ 	.word	0x00000000
        /*0a38*/ 	.word	0x00000270
        /*0a3c*/ 	.short	0x010a
        /*0a3e*/ 	.byte	0xff
	.zero		1


	//   ....[149]....
        /*0a40*/ 	.word	0x00004880
        /*0a44*/ 	.word	0x000000ff
        /*0a48*/ 	.word	0x00000008
        /*0a4c*/ 	.short	0x010a
        /*0a4e*/ 	.byte	0x05
	.zero		1


	//   ....[150]....
        /*0a50*/ 	.word	0x000048a0
        /*0a54*/ 	.word	0x000000ff
        /*0a58*/ 	.word	0x00000008
        /*0a5c*/ 	.short	0x010a
        /*0a5e*/ 	.byte	0x05
	.zero		1


	//   ....[151]....
        /*0a60*/ 	.word	0x00004a30
        /*0a64*/ 	.word	0x000000ff
        /*0a68*/ 	.word	0x00000008
        /*0a6c*/ 	.short	0x010a
        /*0a6e*/ 	.byte	0x05
	.zero		1


	//   ....[152]....
        /*0a70*/ 	.word	0x00004a50
        /*0a74*/ 	.word	0x000000ff
        /*0a78*/ 	.word	0x00000008
        /*0a7c*/ 	.short	0x010a
        /*0a7e*/ 	.byte	0x05
	.zero		1


	//   ....[153]....
        /*0a80*/ 	.word	0x00004b10
        /*0a84*/ 	.word	0x000000ff
        /*0a88*/ 	.word	0x00000000
        /*0a8c*/ 	.short	0x0101
        /*0a8e*/ 	.byte	0x04
	.zero		1


	//   ....[154]....
        /*0a90*/ 	.word	0x00004e10
        /*0a94*/ 	.word	0x00000000
        /*0a98*/ 	.word	0x00000260
        /*0a9c*/ 	.short	0x010a
        /*0a9e*/ 	.byte	0xff
	.zero		1


	//   ....[155]....
        /*0aa0*/ 	.word	0x00004ed0
        /*0aa4*/ 	.word	0x00000000
        /*0aa8*/ 	.word	0x00000000
        /*0aac*/ 	.short	0x0101
        /*0aae*/ 	.byte	0xff
	.zero		1


	//   ....[156]....
        /*0ab0*/ 	.word	0x00004f90
        /*0ab4*/ 	.word	0x000000ff
        /*0ab8*/ 	.word	0x00000000
        /*0abc*/ 	.short	0x010a
        /*0abe*/ 	.byte	0x04
	.zero		1


	//   ....[157]....
        /*0ac0*/ 	.word	0x00004fa0
        /*0ac4*/ 	.word	0x000000ff
        /*0ac8*/ 	.word	0x000002a0
        /*0acc*/ 	.short	0x010a
        /*0ace*/ 	.byte	0x17
	.zero		1


	//   ....[158]....
        /*0ad0*/ 	.word	0x00005050
        /*0ad4*/ 	.word	0x000000ff
        /*0ad8*/ 	.word	0x00000000
        /*0adc*/ 	.short	0x010a
        /*0ade*/ 	.byte	0x05
	.zero		1


	//   ....[159]....
        /*0ae0*/ 	.word	0x00005190
        /*0ae4*/ 	.word	0x000000ff
        /*0ae8*/ 	.word	0x00000000
        /*0aec*/ 	.short	0x010a
        /*0aee*/ 	.byte	0x04
	.zero		1


	//   ....[160]....
        /*0af0*/ 	.word	0x000053e0
        /*0af4*/ 	.word	0x000000ff
        /*0af8*/ 	.word	0x00000000
        /*0afc*/ 	.short	0x010a
        /*0afe*/ 	.byte	0x04
	.zero		1


	//   ....[161]....
        /*0b00*/ 	.word	0x00005470
        /*0b04*/ 	.word	0x000000ff
        /*0b08*/ 	.word	0x00000000
        /*0b0c*/ 	.short	0x010a
        /*0b0e*/ 	.byte	0x05
	.zero		1


	//   ....[162]....
        /*0b10*/ 	.word	0x00005500
        /*0b14*/ 	.word	0x000000ff
        /*0b18*/ 	.word	0x00000000
        /*0b1c*/ 	.short	0x010a
        /*0b1e*/ 	.byte	0x05
	.zero		1


	//   ....[163]....
        /*0b20*/ 	.word	0x000055a0
        /*0b24*/ 	.word	0x00000000
        /*0b28*/ 	.word	0x00000000
        /*0b2c*/ 	.short	0x010a
        /*0b2e*/ 	.byte	0xff
	.zero		1


	//   ....[164]....
        /*0b30*/ 	.word	0x000055e0
        /*0b34*/ 	.word	0x00000000
        /*0b38*/ 	.word	0x00000000
        /*0b3c*/ 	.short	0x010a
        /*0b3e*/ 	.byte	0xff
	.zero		1


	//   ....[165]....
        /*0b40*/ 	.word	0x00005650
        /*0b44*/ 	.word	0x000000ff
        /*0b48*/ 	.word	0x00000000
        /*0b4c*/ 	.short	0x0101
        /*0b4e*/ 	.byte	0x04
	.zero		1


	//   ....[166]....
        /*0b50*/ 	.word	0x00005690
        /*0b54*/ 	.word	0x000000ff
        /*0b58*/ 	.word	0x000002e0
        /*0b5c*/ 	.short	0x010a
        /*0b5e*/ 	.byte	0x11
	.zero		1


	//   ....[167]....
        /*0b60*/ 	.word	0x000056e0
        /*0b64*/ 	.word	0x000000ff
        /*0b68*/ 	.word	0x00000000
        /*0b6c*/ 	.short	0x0101
        /*0b6e*/ 	.byte	0x04
	.zero		1


	//   ....[168]....
        /*0b70*/ 	.word	0x00005ba0
        /*0b74*/ 	.word	0x00000003
        /*0b78*/ 	.word	0x00000260
        /*0b7c*/ 	.short	0x010a
        /*0b7e*/ 	.byte	0xff
	.zero		1


	//   ....[169]....
        /*0b80*/ 	.word	0x00005d10
        /*0b84*/ 	.word	0x00000000
        /*0b88*/ 	.word	0x00000000
        /*0b8c*/ 	.short	0x0101
        /*0b8e*/ 	.byte	0xff
	.zero		1


	//   ....[170]....
        /*0b90*/ 	.word	0x000061d0
        /*0b94*/ 	.word	0x000000ff
        /*0b98*/ 	.word	0x00000258
        /*0b9c*/ 	.short	0x010a
        /*0b9e*/ 	.byte	0x11
	.zero		1


	//   ....[171]....
        /*0ba0*/ 	.word	0x00006360
        /*0ba4*/ 	.word	0x000000ff
        /*0ba8*/ 	.word	0x00000248
        /*0bac*/ 	.short	0x010a
        /*0bae*/ 	.byte	0x11
	.zero		1


	//   ....[172]....
        /*0bb0*/ 	.word	0x00006570
        /*0bb4*/ 	.word	0x000000ff
        /*0bb8*/ 	.word	0x00000240
        /*0bbc*/ 	.short	0x010b
        /*0bbe*/ 	.byte	0x11
	.zero		1


	//   ....[173]....
        /*0bc0*/ 	.word	0x00006580
        /*0bc4*/ 	.word	0x000000ff
        /*0bc8*/ 	.word	0x00000000
        /*0bcc*/ 	.short	0x0101
        /*0bce*/ 	.byte	0x22
	.zero		1


	//   ....[174]....
        /*0bd0*/ 	.word	0x000065c0
        /*0bd4*/ 	.word	0x00000000
        /*0bd8*/ 	.word	0x00000248
        /*0bdc*/ 	.short	0x010a
        /*0bde*/ 	.byte	0xff
	.zero		1


	//   ....[175]....
        /*0be0*/ 	.word	0x00006930
        /*0be4*/ 	.word	0x00000003
        /*0be8*/ 	.word	0x00000260
        /*0bec*/ 	.short	0x010a
        /*0bee*/ 	.byte	0xff
	.zero		1


	//   ....[176]....
        /*0bf0*/ 	.word	0x00006ab0
        /*0bf4*/ 	.word	0x00000000
        /*0bf8*/ 	.word	0x00000000
        /*0bfc*/ 	.short	0x0101
        /*0bfe*/ 	.byte	0xff
	.zero		1


	//   ....[177]....
        /*0c00*/ 	.word	0x00007510
        /*0c04*/ 	.word	0x000000ff
        /*0c08*/ 	.word	0x00000240
        /*0c0c*/ 	.short	0x010a
        /*0c0e*/ 	.byte	0x2c
	.zero		1


	//   ....[178]....
        /*0c10*/ 	.word	0x00007520
        /*0c14*/ 	.word	0x00000052
        /*0c18*/ 	.word	0x00000280
        /*0c1c*/ 	.short	0x010a
        /*0c1e*/ 	.byte	0xff
	.zero		1


	//   ....[179]....
        /*0c20*/ 	.word	0x00007670
        /*0c24*/ 	.word	0x000000ff
        /*0c28*/ 	.word	0x00000240
        /*0c2c*/ 	.short	0x010a
        /*0c2e*/ 	.byte	0x2c
	.zero		1


	//   ....[180]....
        /*0c30*/ 	.word	0x00007760
        /*0c34*/ 	.word	0x000000ff
        /*0c38*/ 	.word	0x00000000
        /*0c3c*/ 	.short	0x0101
        /*0c3e*/ 	.byte	0x04
	.zero		1


	//   ....[181]....
        /*0c40*/ 	.word	0x000077c0
        /*0c44*/ 	.word	0x00000052
        /*0c48*/ 	.word	0x00000280
        /*0c4c*/ 	.short	0x010a
        /*0c4e*/ 	.byte	0xff
	.zero		1


	//   ....[182]....
        /*0c50*/ 	.word	0x00007ba0
        /*0c54*/ 	.word	0x00000052
        /*0c58*/ 	.word	0x00000000
        /*0c5c*/ 	.short	0x0101
        /*0c5e*/ 	.byte	0xff
	.zero		1


	//   ....[183]....
        /*0c60*/ 	.word	0x000083f0
        /*0c64*/ 	.word	0x00000000
        /*0c68*/ 	.word	0x000002d0
        /*0c6c*/ 	.short	0x010a
        /*0c6e*/ 	.byte	0xff
	.zero		1


	//   ....[184]....
        /*0c70*/ 	.word	0x00008450
        /*0c74*/ 	.word	0x00000000
        /*0c78*/ 	.word	0x00000120
        /*0c7c*/ 	.short	0x010a
        /*0c7e*/ 	.byte	0xff
	.zero		1


	//   ....[185]....
        /*0c80*/ 	.word	0x000084b0
        /*0c84*/ 	.word	0x00000000
        /*0c88*/ 	.word	0x00000120
        /*0c8c*/ 	.short	0x010a
        /*0c8e*/ 	.byte	0xff
	.zero		1


	//   ....[186]....
        /*0c90*/ 	.word	0x00008500
        /*0c94*/ 	.word	0x00000003
        /*0c98*/ 	.word	0x00000260
        /*0c9c*/ 	.short	0x010a
        /*0c9e*/ 	.byte	0xff
	.zero		1


	//   ....[187]....
        /*0ca0*/ 	.word	0x00008560
        /*0ca4*/ 	.word	0x00000000
        /*0ca8*/ 	.word	0x00000000
        /*0cac*/ 	.short	0x010a
        /*0cae*/ 	.byte	0xff
	.zero		1


	//   ....[188]....
        /*0cb0*/ 	.word	0x000085c0
        /*0cb4*/ 	.word	0x00000000
        /*0cb8*/ 	.word	0x00000000
        /*0cbc*/ 	.short	0x010a
        /*0cbe*/ 	.byte	0xff
	.zero		1


	//   ....[189]....
        /*0cc0*/ 	.word	0x00008620
        /*0cc4*/ 	.word	0x00000000
        /*0cc8*/ 	.word	0x00000000
        /*0ccc*/ 	.short	0x010a
        /*0cce*/ 	.byte	0xff
	.zero		1


	//   ....[190]....
        /*0cd0*/ 	.word	0x00008680
        /*0cd4*/ 	.word	0x00000000
        /*0cd8*/ 	.word	0x00000000
        /*0cdc*/ 	.short	0x010a
        /*0cde*/ 	.byte	0xff
	.zero		1


	//   ....[191]....
        /*0ce0*/ 	.word	0x000086e0
        /*0ce4*/ 	.word	0x00000000
        /*0ce8*/ 	.word	0x00000000
        /*0cec*/ 	.short	0x010a
        /*0cee*/ 	.byte	0xff
	.zero		1


	//   ....[192]....
        /*0cf0*/ 	.word	0x00008740
        /*0cf4*/ 	.word	0x00000000
        /*0cf8*/ 	.word	0x00000000
        /*0cfc*/ 	.short	0x010a
        /*0cfe*/ 	.byte	0xff
	.zero		1


	//   ....[193]....
        /*0d00*/ 	.word	0x000087a0
        /*0d04*/ 	.word	0x00000000
        /*0d08*/ 	.word	0x00000000
        /*0d0c*/ 	.short	0x010a
        /*0d0e*/ 	.byte	0xff
	.zero		1


	//   ....[194]....
        /*0d10*/ 	.word	0x00008800
        /*0d14*/ 	.word	0x00000000
        /*0d18*/ 	.word	0x00000000
        /*0d1c*/ 	.short	0x010a
        /*0d1e*/ 	.byte	0xff
	.zero		1


	//   ....[195]....
        /*0d20*/ 	.word	0x00008860
        /*0d24*/ 	.word	0x00000000
        /*0d28*/ 	.word	0x00000000
        /*0d2c*/ 	.short	0x010a
        /*0d2e*/ 	.byte	0xff
	.zero		1


	//   ....[196]....
        /*0d30*/ 	.word	0x000088c0
        /*0d34*/ 	.word	0x00000000
        /*0d38*/ 	.word	0x00000000
        /*0d3c*/ 	.short	0x010a
        /*0d3e*/ 	.byte	0xff
	.zero		1


	//   ....[197]....
        /*0d40*/ 	.word	0x00008920
        /*0d44*/ 	.word	0x00000000
        /*0d48*/ 	.word	0x00000000
        /*0d4c*/ 	.short	0x010a
        /*0d4e*/ 	.byte	0xff
	.zero		1


	//   ....[198]....
        /*0d50*/ 	.word	0x00008980
        /*0d54*/ 	.word	0x00000000
        /*0d58*/ 	.word	0x00000000
        /*0d5c*/ 	.short	0x010a
        /*0d5e*/ 	.byte	0xff
	.zero		1


	//   ....[199]....
        /*0d60*/ 	.word	0x000089e0
        /*0d64*/ 	.word	0x00000000
        /*0d68*/ 	.word	0x00000000
        /*0d6c*/ 	.short	0x010a
        /*0d6e*/ 	.byte	0xff
	.zero		1


	//   ....[200]....
        /*0d70*/ 	.word	0x00008a40
        /*0d74*/ 	.word	0x00000000
        /*0d78*/ 	.word	0x00000000
        /*0d7c*/ 	.short	0x010a
        /*0d7e*/ 	.byte	0xff
	.zero		1


	//   ....[201]....
        /*0d80*/ 	.word	0x00008aa0
        /*0d84*/ 	.word	0x00000000
        /*0d88*/ 	.word	0x00000000
        /*0d8c*/ 	.short	0x010a
        /*0d8e*/ 	.byte	0xff
	.zero		1


	//   ....[202]....
        /*0d90*/ 	.word	0x00008b00
        /*0d94*/ 	.word	0x00000000
        /*0d98*/ 	.word	0x00000000
        /*0d9c*/ 	.short	0x010a
        /*0d9e*/ 	.byte	0xff
	.zero		1


	//   ....[203]....
        /*0da0*/ 	.word	0x00008b60
        /*0da4*/ 	.word	0x00000000
        /*0da8*/ 	.word	0x00000000
        /*0dac*/ 	.short	0x010a
        /*0dae*/ 	.byte	0xff
	.zero		1


	//   ....[204]....
        /*0db0*/ 	.word	0x00008bc0
        /*0db4*/ 	.word	0x00000000
        /*0db8*/ 	.word	0x00000000
        /*0dbc*/ 	.short	0x010a
        /*0dbe*/ 	.byte	0xff
	.zero		1


	//   ....[205]....
        /*0dc0*/ 	.word	0x00008c20
        /*0dc4*/ 	.word	0x00000000
        /*0dc8*/ 	.word	0x00000000
        /*0dcc*/ 	.short	0x010a
        /*0dce*/ 	.byte	0xff
	.zero		1


	//   ....[206]....
        /*0dd0*/ 	.word	0x00008c80
        /*0dd4*/ 	.word	0x00000000
        /*0dd8*/ 	.word	0x00000000
        /*0ddc*/ 	.short	0x010a
        /*0dde*/ 	.byte	0xff
	.zero		1


	//   ....[207]....
        /*0de0*/ 	.word	0x00008ce0
        /*0de4*/ 	.word	0x00000000
        /*0de8*/ 	.word	0x00000000
        /*0dec*/ 	.short	0x010a
        /*0dee*/ 	.byte	0xff
	.zero		1


	//   ....[208]....
        /*0df0*/ 	.word	0x00008d40
        /*0df4*/ 	.word	0x00000000
        /*0df8*/ 	.word	0x00000000
        /*0dfc*/ 	.short	0x010a
        /*0dfe*/ 	.byte	0xff
	.zero		1


	//   ....[209]....
        /*0e00*/ 	.word	0x00008da0
        /*0e04*/ 	.word	0x00000000
        /*0e08*/ 	.word	0x00000000
        /*0e0c*/ 	.short	0x010a
        /*0e0e*/ 	.byte	0xff
	.zero		1


	//   ....[210]....
        /*0e10*/ 	.word	0x00008e00
        /*0e14*/ 	.word	0x00000000
        /*0e18*/ 	.word	0x00000000
        /*0e1c*/ 	.short	0x010a
        /*0e1e*/ 	.byte	0xff
	.zero		1


	//   ....[211]....
        /*0e20*/ 	.word	0x00008e60
        /*0e24*/ 	.word	0x00000000
        /*0e28*/ 	.word	0x00000000
        /*0e2c*/ 	.short	0x010a
        /*0e2e*/ 	.byte	0xff
	.zero		1


	//   ....[212]....
        /*0e30*/ 	.word	0x00008ec0
        /*0e34*/ 	.word	0x00000000
        /*0e38*/ 	.word	0x00000000
        /*0e3c*/ 	.short	0x010a
        /*0e3e*/ 	.byte	0xff
	.zero		1


	//   ....[213]....
        /*0e40*/ 	.word	0x00008f20
        /*0e44*/ 	.word	0x00000000
        /*0e48*/ 	.word	0x00000000
        /*0e4c*/ 	.short	0x010a
        /*0e4e*/ 	.byte	0xff
	.zero		1


	//   ....[214]....
        /*0e50*/ 	.word	0x00008f80
        /*0e54*/ 	.word	0x00000000
        /*0e58*/ 	.word	0x00000000
        /*0e5c*/ 	.short	0x010a
        /*0e5e*/ 	.byte	0xff
	.zero		1


	//   ....[215]....
        /*0e60*/ 	.word	0x00008fe0
        /*0e64*/ 	.word	0x00000000
        /*0e68*/ 	.word	0x00000000
        /*0e6c*/ 	.short	0x010a
        /*0e6e*/ 	.byte	0xff
	.zero		1


	//   ....[216]....
        /*0e70*/ 	.word	0x00009040
        /*0e74*/ 	.word	0x00000000
        /*0e78*/ 	.word	0x00000000
        /*0e7c*/ 	.short	0x010a
        /*0e7e*/ 	.byte	0xff
	.zero		1


	//   ....[217]....
        /*0e80*/ 	.word	0x000090a0
        /*0e84*/ 	.word	0x00000000
        /*0e88*/ 	.word	0x00000000
        /*0e8c*/ 	.short	0x010a
        /*0e8e*/ 	.byte	0xff
	.zero		1


	//   ....[218]....
        /*0e90*/ 	.word	0x00009100
        /*0e94*/ 	.word	0x00000000
        /*0e98*/ 	.word	0x00000000
        /*0e9c*/ 	.short	0x010a
        /*0e9e*/ 	.byte	0xff
	.zero		1


	//   ....[219]....
        /*0ea0*/ 	.word	0x00009160
        /*0ea4*/ 	.word	0x00000000
        /*0ea8*/ 	.word	0x00000000
        /*0eac*/ 	.short	0x010a
        /*0eae*/ 	.byte	0xff
	.zero		1


	//   ....[220]....
        /*0eb0*/ 	.word	0x000091c0
        /*0eb4*/ 	.word	0x00000000
        /*0eb8*/ 	.word	0x00000000
        /*0ebc*/ 	.short	0x010a
        /*0ebe*/ 	.byte	0xff
	.zero		1


	//   ....[221]....
        /*0ec0*/ 	.word	0x00009220
        /*0ec4*/ 	.word	0x00000000
        /*0ec8*/ 	.word	0x00000000
        /*0ecc*/ 	.short	0x010a
        /*0ece*/ 	.byte	0xff
	.zero		1


	//   ....[222]....
        /*0ed0*/ 	.word	0x00009270
        /*0ed4*/ 	.word	0x00000002
        /*0ed8*/ 	.word	0x000002c0
        /*0edc*/ 	.short	0x010a
        /*0ede*/ 	.byte	0xff
	.zero		1


	//   ....[223]....
        /*0ee0*/ 	.word	0x000092d0
        /*0ee4*/ 	.word	0x00000002
        /*0ee8*/ 	.word	0x00000270
        /*0eec*/ 	.short	0x010a
        /*0eee*/ 	.byte	0xff
	.zero		1


	//   ....[224]....
        /*0ef0*/ 	.word	0x00009320
        /*0ef4*/ 	.word	0x00000002
        /*0ef8*/ 	.word	0x00000260
        /*0efc*/ 	.short	0x010a
        /*0efe*/ 	.byte	0xff
	.zero		1


	//   ....[225]....
        /*0f00*/ 	.word	0x00009380
        /*0f04*/ 	.word	0x00000000
        /*0f08*/ 	.word	0x00000270
        /*0f0c*/ 	.short	0x010a
        /*0f0e*/ 	.byte	0xff
	.zero		1


	//   ....[226]....
        /*0f10*/ 	.word	0x000093e0
        /*0f14*/ 	.word	0x00000005
        /*0f18*/ 	.word	0x00000008
        /*0f1c*/ 	.short	0x010a
        /*0f1e*/ 	.byte	0xff
	.zero		1


	//   ....[227]....
        /*0f20*/ 	.word	0x000094d0
        /*0f24*/ 	.word	0x00000000
        /*0f28*/ 	.word	0x00000008
        /*0f2c*/ 	.short	0x010a
        /*0f2e*/ 	.byte	0xff
	.zero		1


	//   ....[228]....
        /*0f30*/ 	.word	0x00009520
        /*0f34*/ 	.word	0x00000000
        /*0f38*/ 	.word	0x00000260
        /*0f3c*/ 	.short	0x010a
        /*0f3e*/ 	.byte	0xff
	.zero		1


	//   ....[229]....
        /*0f40*/ 	.word	0x00009580
        /*0f44*/ 	.word	0x00000000
        /*0f48*/ 	.word	0x000002a0
        /*0f4c*/ 	.short	0x010a
        /*0f4e*/ 	.byte	0xff
	.zero		1


	//   ....[230]....
        /*0f50*/ 	.word	0x000095e0
        /*0f54*/ 	.word	0x00000000
        /*0f58*/ 	.word	0x00000000
        /*0f5c*/ 	.short	0x010a
        /*0f5e*/ 	.byte	0xff
	.zero		1


	//   ....[231]....
        /*0f60*/ 	.word	0x00009640
        /*0f64*/ 	.word	0x00000000
        /*0f68*/ 	.word	0x00000000
        /*0f6c*/ 	.short	0x010a
        /*0f6e*/ 	.byte	0xff
	.zero		1


	//   ....[232]....
        /*0f70*/ 	.word	0x000096a0
        /*0f74*/ 	.word	0x00000000
        /*0f78*/ 	.word	0x00000000
        /*0f7c*/ 	.short	0x010a
        /*0f7e*/ 	.byte	0xff
	.zero		1


	//   ....[233]....
        /*0f80*/ 	.word	0x00009700
        /*0f84*/ 	.word	0x00000000
        /*0f88*/ 	.word	0x00000000
        /*0f8c*/ 	.short	0x010a
        /*0f8e*/ 	.byte	0xff
	.zero		1


	//   ....[234]....
        /*0f90*/ 	.word	0x00009760
        /*0f94*/ 	.word	0x00000000
        /*0f98*/ 	.word	0x000002e0
        /*0f9c*/ 	.short	0x010a
        /*0f9e*/ 	.byte	0xff
	.zero		1


	//   ....[235]....
        /*0fa0*/ 	.word	0x000097b0
        /*0fa4*/ 	.word	0x00000003
        /*0fa8*/ 	.word	0x00000260
        /*0fac*/ 	.short	0x010a
        /*0fae*/ 	.byte	0xff
	.zero		1


	//   ....[236]....
        /*0fb0*/ 	.word	0x00009810
        /*0fb4*/ 	.word	0x00000000
        /*0fb8*/ 	.word	0x00000258
        /*0fbc*/ 	.short	0x010a
        /*0fbe*/ 	.byte	0xff
	.zero		1


	//   ....[237]....
        /*0fc0*/ 	.word	0x00009870
        /*0fc4*/ 	.word	0x00000000
        /*0fc8*/ 	.word	0x00000248
        /*0fcc*/ 	.short	0x010a
        /*0fce*/ 	.byte	0xff
	.zero		1


	//   ....[238]....
        /*0fd0*/ 	.word	0x000098c0
        /*0fd4*/ 	.word	0x00000003
        /*0fd8*/ 	.word	0x00000260
        /*0fdc*/ 	.short	0x010a
        /*0fde*/ 	.byte	0xff
	.zero		1


	//   ....[239]....
        /*0fe0*/ 	.word	0x00009920
        /*0fe4*/ 	.word	0x00000000
        /*0fe8*/ 	.word	0x00000240
        /*0fec*/ 	.short	0x010a
        /*0fee*/ 	.byte	0xff
	.zero		1


	//   ....[240]....
        /*0ff0*/ 	.word	0x00009970
        /*0ff4*/ 	.word	0x00000052
        /*0ff8*/ 	.word	0x00000280
        /*0ffc*/ 	.short	0x010a
        /*0ffe*/ 	.byte	0xff
	.zero		1


	//----- nvinfo : EIATTR_NUM_MBARRIERS
	.align		4
.L_47:
        /*1000*/ 	.byte	0x03, 0x38
        /*1002*/ 	.short	0x005d


	//----- nvinfo : EIATTR_EXIT_INSTR_OFFSETS
	.align		4
        /*1004*/ 	.byte	0x04, 0x1c
        /*1006*/ 	.short	(.L_49 - .L_48)


	//   ....[0]....
.L_48:
        /*1008*/ 	.word	0x000040f0


	//   ....[1]....
        /*100c*/ 	.word	0x00004600


	//   ....[2]....
        /*1010*/ 	.word	0x00004660


	//   ....[3]....
        /*1014*/ 	.word	0x00005910


	//   ....[4]....
        /*1018*/ 	.word	0x000065f0


	//   ....[5]....
        /*101c*/ 	.word	0x00006630


	//   ....[6]....
        /*1020*/ 	.word	0x000083e0


	//----- nvinfo : EIATTR_MAX_THREADS
	.align		4
.L_49:
        /*1024*/ 	.byte	0x04, 0x05
        /*1026*/ 	.short	(.L_51 - .L_50)
.L_50:
        /*1028*/ 	.word	0x00000100
        /*102c*/ 	.word	0x00000001
        /*1030*/ 	.word	0x00000001


	//----- nvinfo : EIATTR_CRS_STACK_SIZE
	.align		4
.L_51:
        /*1034*/ 	.byte	0x04, 0x1e
        /*1036*/ 	.short	(.L_53 - .L_52)
.L_52:
        /*1038*/ 	.word	0x00000000


	//----- nvinfo : EIATTR_CBANK_PARAM_SIZE
	.align		4
.L_53:
        /*103c*/ 	.byte	0x03, 0x19
        /*103e*/ 	.short	0x0800


	//----- nvinfo : EIATTR_PARAM_CBANK
	.align		4
        /*1040*/ 	.byte	0x04, 0x0a
        /*1042*/ 	.short	(.L_55 - .L_54)
	.align		4
.L_54:
        /*1044*/ 	.word	index@(.nv.constant0._ZN7cutlass13device_kernelINS_4gemm6kernel13GemmUniversalIN4cute5tupleIJiiiiEEENS1_10collective13CollectiveMmaINS1_35MainloopSm100TmaUmmaWarpSpecializedILi36ELi2ELi4ENS5_IJNS4_1CILi4EEENSA_ILi1EEESC_EEEEENS5_IJNSA_ILi128EEENSA_ILi64EEESG_EEENS_12float_e4m3_tENS5_IJlSC_lEEESI_SJ_NS4_8TiledMMAINS4_8MMA_AtomIJNS4_10MMA_TraitsINS4_25SM100_MMA_F8F6F4_2x1SM_SSEJSI_SI_fSF_SG_NS4_17integral_constantINS4_4UMMA5MajorELSQ_0EEESR_NSO_INSP_7ScaleInELSS_0EEEST_EEEEEENS4_6LayoutINS5_IJSC_SC_SC_EEENS5_IJNSA_ILi0EEESY_SY_EEEEENS5_IJNS4_10UnderscoreES11_S11_EEEEENS4_18SM100_TMA_2SM_LOADENS4_14ComposedLayoutINS4_7SwizzleILi2ELi4ELi3EEENS4_18smem_ptr_flag_bitsILi8EEENSW_INS5_IJNSA_ILi8EEESG_EEENS5_IJSG_SC_EEEEEEEvNS4_8identityENS4_28SM100_TMA_2SM_LOAD_MULTICASTES1E_vS1F_EENS_8epilogue10collective18CollectiveEpilogueINS1I_23Sm100TmaWarpSpecializedILi1ELi1ELi32ELb0ELb0EEEJNS5_IJSG_SG_SG_EEENS5_IJNSW_ISG_SC_EES1O_EEESI_SJ_SI_SJ_NS1I_6fusion15FusionCallbacksIS1M_NS1Q_17LinearCombinationISI_fSI_fLNS_15FloatRoundStyleE2EEES1N_S1P_JEEENS4_5SM1004TMEM4LOAD26SM100_TMEM_LOAD_32dp32b32xENS4_13SM90_TMA_LOADES1E_NS4_39AutoVectorizingCopyWithAssumedAlignmentILi128EEENS4_14SM90_TMA_STOREES1E_S22_S22_EEEvvEEEEvNT_6ParamsE)
        /*1048*/ 	.short	0x0380
        /*104a*/ 	.short	0x0800


	//----- nvinfo : EIATTR_SW_WAR
	.align		4
.L_55:
        /*104c*/ 	.byte	0x04, 0x36
        /*104e*/ 	.short	(.L_57 - .L_56)
.L_56:
        /*1050*/ 	.word	0x00000008
.L_57:


//--------------------- .nv.callgraph             --------------------------
	.section	.nv.callgraph,"",@"SHT_CUDA_CALLGRAPH"
	.align	4
	.sectionentsize	8
	.align		4
        /*0000*/ 	.word	0x00000000
	.align		4
        /*0004*/ 	.word	0xffffffff
	.align		4
        /*0008*/ 	.word	index@(_ZN7cutlass13device_kernelINS_4gemm6kernel13GemmUniversalIN4cute5tupleIJiiiiEEENS1_10collective13CollectiveMmaINS1_35MainloopSm100TmaUmmaWarpSpecializedILi36ELi2ELi4ENS5_IJNS4_1CILi4EEENSA_ILi1EEESC_EEEEENS5_IJNSA_ILi128EEENSA_ILi64EEESG_EEENS_12float_e4m3_tENS5_IJlSC_lEEESI_SJ_NS4_8TiledMMAINS4_8MMA_AtomIJNS4_10MMA_TraitsINS4_25SM100_MMA_F8F6F4_2x1SM_SSEJSI_SI_fSF_SG_NS4_17integral_constantINS4_4UMMA5MajorELSQ_0EEESR_NSO_INSP_7ScaleInELSS_0EEEST_EEEEEENS4_6LayoutINS5_IJSC_SC_SC_EEENS5_IJNSA_ILi0EEESY_SY_EEEEENS5_IJNS4_10UnderscoreES11_S11_EEEEENS4_18SM100_TMA_2SM_LOADENS4_14ComposedLayoutINS4_7SwizzleILi2ELi4ELi3EEENS4_18smem_ptr_flag_bitsILi8EEENSW_INS5_IJNSA_ILi8EEESG_EEENS5_IJSG_SC_EEEEEEEvNS4_8identityENS4_28SM100_TMA_2SM_LOAD_MULTICASTES1E_vS1F_EENS_8epilogue10collective18CollectiveEpilogueINS1I_23Sm100TmaWarpSpecializedILi1ELi1ELi32ELb0ELb0EEEJNS5_IJSG_SG_SG_EEENS5_IJNSW_ISG_SC_EES1O_EEESI_SJ_SI_SJ_NS1I_6fusion15FusionCallbacksIS1M_NS1Q_17LinearCombinationISI_fSI_fLNS_15FloatRoundStyleE2EEES1N_S1P_JEEENS4_5SM1004TMEM4LOAD26SM100_TMEM_LOAD_32dp32b32xENS4_13SM90_TMA_LOADES1E_NS4_39AutoVectorizingCopyWithAssumedAlignmentILi128EEENS4_14SM90_TMA_STOREES1E_S22_S22_EEEvvEEEEvNT_6ParamsE)
	.align		4
        /*000c*/ 	.word	index@(__assertfail)
	.align		4
        /*0010*/ 	.word	0x00000000
	.align		4
        /*0014*/ 	.word	0xfffffffe
	.align		4
        /*0018*/ 	.word	0x00000000
	.align		4
        /*001c*/ 	.word	0xfffffffd
	.align		4
        /*0020*/ 	.word	0x00000000
	.align		4
        /*0024*/ 	.word	0xfffffffc


//--------------------- .nv.constant4             --------------------------
	.section	.nv.constant4,"a",@progbits
	.align	8
	.align		8
.nv.constant4:
        /*0000*/ 	.dword	__assertfail
	.align		8
        /*0008*/ 	.dword	__unnamed_1
	.align		8
        /*0010*/ 	.dword	__unnamed_2
	.align		8
        /*0018*/ 	.dword	_ZN40_INTERNAL_56faeeab_4_k_cu_d5e05ef0_332044cuda3std3__45__cpo5beginE
	.align		8
        /*0020*/ 	.dword	_ZN40_INTERNAL_56faeeab_4_k_cu_d5e05ef0_332044cuda3std3__45__cpo3endE
	.align		8
        /*0028*/ 	.dword	_ZN40_INTERNAL_56faeeab_4_k_cu_d5e05ef0_332044cuda3std3__45__cpo6cbeginE
	.align		8
        /*0030*/ 	.dword	_ZN40_INTERNAL_56faeeab_4_k_cu_d5e05ef0_332044cuda3std3__45__cpo4cendE
	.align		8
        /*0038*/ 	.dword	_ZN40_INTERNAL_56faeeab_4_k_cu_d5e05ef0_332044cuda3std3__442_GLOBAL__N__56faeeab_4_k_cu_d5e05ef0_332046ignoreE
	.align		8
        /*0040*/ 	.dword	_ZN40_INTERNAL_56faeeab_4_k_cu_d5e05ef0_332044cuda3std3__419piecewise_constructE
	.align		8
        /*0048*/ 	.dword	_ZN40_INTERNAL_56faeeab_4_k_cu_d5e05ef0_332044cuda3std3__48in_placeE
	.align		8
        /*0050*/ 	.dword	_ZN40_INTERNAL_56faeeab_4_k_cu_d5e05ef0_332044cuda3std6ranges3__45__cpo4swapE
	.align		8
        /*0058*/ 	.dword	_ZN40_INTERNAL_56faeeab_4_k_cu_d5e05ef0_332044cuda3std6ranges3__45__cpo9iter_moveE
	.align		8
        /*0060*/ 	.dword	_ZN40_INTERNAL_56faeeab_4_k_cu_d5e05ef0_332044cute7productE
	.align		8
        /*0068*/ 	.dword	_ZN40_INTERNAL_56faeeab_4_k_cu_d5e05ef0_332044cute1_E
	.align		8
        /*0070*/ 	.dword	$str$25
	.align		8
        /*0078*/ 	.dword	$str$26
	.align		8
        /*0080*/ 	.dword	$str$27
	.align		8
        /*0088*/ 	.dword	$str$28


//--------------------- .text._ZN7cutlass13device_kernelINS_4gemm6kernel13GemmUniversalIN4cute5tupleIJiiiiEEENS1_10collective13CollectiveMmaINS1_35MainloopSm100TmaUmmaWarpSpecializedILi36ELi2ELi4ENS5_IJNS4_1CILi4EEENSA_ILi1EEESC_EEEEENS5_IJNSA_ILi128EEENSA_ILi64EEESG_EEENS_12float_e4m3_tENS5_IJlSC_lEEESI_SJ_NS4_8TiledMMAINS4_8MMA_AtomIJNS4_10MMA_TraitsINS4_25SM100_MMA_F8F6F4_2x1SM_SSEJSI_SI_fSF_SG_NS4_17integral_constantINS4_4UMMA5MajorELSQ_0EEESR_NSO_INSP_7ScaleInELSS_0EEEST_EEEEEENS4_6LayoutINS5_IJSC_SC_SC_EEENS5_IJNSA_ILi0EEESY_SY_EEEEENS5_IJNS4_10UnderscoreES11_S11_EEEEENS4_18SM100_TMA_2SM_LOADENS4_14ComposedLayoutINS4_7SwizzleILi2ELi4ELi3EEENS4_18smem_ptr_flag_bitsILi8EEENSW_INS5_IJNSA_ILi8EEESG_EEENS5_IJSG_SC_EEEEEEEvNS4_8identityENS4_28SM100_TMA_2SM_LOAD_MULTICASTES1E_vS1F_EENS_8epilogue10collective18CollectiveEpilogueINS1I_23Sm100TmaWarpSpecializedILi1ELi1ELi32ELb0ELb0EEEJNS5_IJSG_SG_SG_EEENS5_IJNSW_ISG_SC_EES1O_EEESI_SJ_SI_SJ_NS1I_6fusion15FusionCallbacksIS1M_NS1Q_17LinearCombinationISI_fSI_fLNS_15FloatRoundStyleE2EEES1N_S1P_JEEENS4_5SM1004TMEM4LOAD26SM100_TMEM_LOAD_32dp32b32xENS4_13SM90_TMA_LOADES1E_NS4_39AutoVectorizingCopyWithAssumedAlignmentILi128EEENS4_14SM90_TMA_STOREES1E_S22_S22_EEEvvEEEEvNT_6ParamsE --------------------------
	.section	.text._ZN7cutlass13device_kernelINS_4gemm6kernel13GemmUniversalIN4cute5tupleIJiiiiEEENS1_10collective13CollectiveMmaINS1_35MainloopSm100TmaUmmaWarpSpecializedILi36ELi2ELi4ENS5_IJNS4_1CILi4EEENSA_ILi1EEESC_EEEEENS5_IJNSA_ILi128EEENSA_ILi64EEESG_EEENS_12float_e4m3_tENS5_IJlSC_lEEESI_SJ_NS4_8TiledMMAINS4_8MMA_AtomIJNS4_10MMA_TraitsINS4_25SM100_MMA_F8F6F4_2x1SM_SSEJSI_SI_fSF_SG_NS4_17integral_constantINS4_4UMMA5MajorELSQ_0EEESR_NSO_INSP_7ScaleInELSS_0EEEST_EEEEEENS4_6LayoutINS5_IJSC_SC_SC_EEENS5_IJNSA_ILi0EEESY_SY_EEEEENS5_IJNS4_10UnderscoreES11_S11_EEEEENS4_18SM100_TMA_2SM_LOADENS4_14ComposedLayoutINS4_7SwizzleILi2ELi4ELi3EEENS4_18smem_ptr_flag_bitsILi8EEENSW_INS5_IJNSA_ILi8EEESG_EEENS5_IJSG_SC_EEEEEEEvNS4_8identityENS4_28SM100_TMA_2SM_LOAD_MULTICASTES1E_vS1F_EENS_8epilogue10collective18CollectiveEpilogueINS1I_23Sm100TmaWarpSpecializedILi1ELi1ELi32ELb0ELb0EEEJNS5_IJSG_SG_SG_EEENS5_IJNSW_ISG_SC_EES1O_EEESI_SJ_SI_SJ_NS1I_6fusion15FusionCallbacksIS1M_NS1Q_17LinearCombinationISI_fSI_fLNS_15FloatRoundStyleE2EEES1N_S1P_JEEENS4_5SM1004TMEM4LOAD26SM100_TMEM_LOAD_32dp32b32xENS4_13SM90_TMA_LOADES1E_NS4_39AutoVectorizingCopyWithAssumedAlignmentILi128EEENS4_14SM90_TMA_STOREES1E_S22_S22_EEEvvEEEEvNT_6ParamsE,"ax",@progbits
	.align	128
.text._ZN7cutlass13device_kernelINS_4gemm6kernel13GemmUniversalIN4cute5tupleIJiiiiEEENS1_10collective13CollectiveMmaINS1_35MainloopSm100TmaUmmaWarpSpecializedILi36ELi2ELi4ENS5_IJNS4_1CILi4EEENSA_ILi1EEESC_EEEEENS5_IJNSA_ILi128EEENSA_ILi64EEESG_EEENS_12float_e4m3_tENS5_IJlSC_lEEESI_SJ_NS4_8TiledMMAINS4_8MMA_AtomIJNS4_10MMA_TraitsINS4_25SM100_MMA_F8F6F4_2x1SM_SSEJSI_SI_fSF_SG_NS4_17integral_constantINS4_4UMMA5MajorELSQ_0EEESR_NSO_INSP_7ScaleInELSS_0EEEST_EEEEEENS4_6LayoutINS5_IJSC_SC_SC_EEENS5_IJNSA_ILi0EEESY_SY_EEEEENS5_IJNS4_10UnderscoreES11_S11_EEEEENS4_18SM100_TMA_2SM_LOADENS4_14ComposedLayoutINS4_7SwizzleILi2ELi4ELi3EEENS4_18smem_ptr_flag_bitsILi8EEENSW_INS5_IJNSA_ILi8EEESG_EEENS5_IJSG_SC_EEEEEEEvNS4_8identityENS4_28SM100_TMA_2SM_LOAD_MULTICASTES1E_vS1F_EENS_8epilogue10collective18CollectiveEpilogueINS1I_23Sm100TmaWarpSpecializedILi1ELi1ELi32ELb0ELb0EEEJNS5_IJSG_SG_SG_EEENS5_IJNSW_ISG_SC_EES1O_EEESI_SJ_SI_SJ_NS1I_6fusion15FusionCallbacksIS1M_NS1Q_17LinearCombinationISI_fSI_fLNS_15FloatRoundStyleE2EEES1N_S1P_JEEENS4_5SM1004TMEM4LOAD26SM100_TMEM_LOAD_32dp32b32xENS4_13SM90_TMA_LOADES1E_NS4_39AutoVectorizingCopyWithAssumedAlignmentILi128EEENS4_14SM90_TMA_STOREES1E_S22_S22_EEEvvEEEEvNT_6ParamsE:
        .type           _ZN7cutlass13device_kernelINS_4gemm6kernel13GemmUniversalIN4cute5tupleIJiiiiEEENS1_10collective13CollectiveMmaINS1_35MainloopSm100TmaUmmaWarpSpecializedILi36ELi2ELi4ENS5_IJNS4_1CILi4EEENSA_ILi1EEESC_EEEEENS5_IJNSA_ILi128EEENSA_ILi64EEESG_EEENS_12float_e4m3_tENS5_IJlSC_lEEESI_SJ_NS4_8TiledMMAINS4_8MMA_AtomIJNS4_10MMA_TraitsINS4_25SM100_MMA_F8F6F4_2x1SM_SSEJSI_SI_fSF_SG_NS4_17integral_constantINS4_4UMMA5MajorELSQ_0EEESR_NSO_INSP_7ScaleInELSS_0EEEST_EEEEEENS4_6LayoutINS5_IJSC_SC_SC_EEENS5_IJNSA_ILi0EEESY_SY_EEEEENS5_IJNS4_10UnderscoreES11_S11_EEEEENS4_18SM100_TMA_2SM_LOADENS4_14ComposedLayoutINS4_7SwizzleILi2ELi4ELi3EEENS4_18smem_ptr_flag_bitsILi8EEENSW_INS5_IJNSA_ILi8EEESG_EEENS5_IJSG_SC_EEEEEEEvNS4_8identityENS4_28SM100_TMA_2SM_LOAD_MULTICASTES1E_vS1F_EENS_8epilogue10collective18CollectiveEpilogueINS1I_23Sm100TmaWarpSpecializedILi1ELi1ELi32ELb0ELb0EEEJNS5_IJSG_SG_SG_EEENS5_IJNSW_ISG_SC_EES1O_EEESI_SJ_SI_SJ_NS1I_6fusion15FusionCallbacksIS1M_NS1Q_17LinearCombinationISI_fSI_fLNS_15FloatRoundStyleE2EEES1N_S1P_JEEENS4_5SM1004TMEM4LOAD26SM100_TMEM_LOAD_32dp32b32xENS4_13SM90_TMA_LOADES1E_NS4_39AutoVectorizingCopyWithAssumedAlignmentILi128EEENS4_14SM90_TMA_STOREES1E_S22_S22_EEEvvEEEEvNT_6ParamsE,@function
        .size           _ZN7cutlass13device_kernelINS_4gemm6kernel13GemmUniversalIN4cute5tupleIJiiiiEEENS1_10collective13CollectiveMmaINS1_35MainloopSm100TmaUmmaWarpSpecializedILi36ELi2ELi4ENS5_IJNS4_1CILi4EEENSA_ILi1EEESC_EEEEENS5_IJNSA_ILi128EEENSA_ILi64EEESG_EEENS_12float_e4m3_tENS5_IJlSC_lEEESI_SJ_NS4_8TiledMMAINS4_8MMA_AtomIJNS4_10MMA_TraitsINS4_25SM100_MMA_F8F6F4_2x1SM_SSEJSI_SI_fSF_SG_NS4_17integral_constantINS4_4UMMA5MajorELSQ_0EEESR_NSO_INSP_7ScaleInELSS_0EEEST_EEEEEENS4_6LayoutINS5_IJSC_SC_SC_EEENS5_IJNSA_ILi0EEESY_SY_EEEEENS5_IJNS4_10UnderscoreES11_S11_EEEEENS4_18SM100_TMA_2SM_LOADENS4_14ComposedLayoutINS4_7SwizzleILi2ELi4ELi3EEENS4_18smem_ptr_flag_bitsILi8EEENSW_INS5_IJNSA_ILi8EEESG_EEENS5_IJSG_SC_EEEEEEEvNS4_8identityENS4_28SM100_TMA_2SM_LOAD_MULTICASTES1E_vS1F_EENS_8epilogue10collective18CollectiveEpilogueINS1I_23Sm100TmaWarpSpecializedILi1ELi1ELi32ELb0ELb0EEEJNS5_IJSG_SG_SG_EEENS5_IJNSW_ISG_SC_EES1O_EEESI_SJ_SI_SJ_NS1I_6fusion15FusionCallbacksIS1M_NS1Q_17LinearCombinationISI_fSI_fLNS_15FloatRoundStyleE2EEES1N_S1P_JEEENS4_5SM1004TMEM4LOAD26SM100_TMEM_LOAD_32dp32b32xENS4_13SM90_TMA_LOADES1E_NS4_39AutoVectorizingCopyWithAssumedAlignmentILi128EEENS4_14SM90_TMA_STOREES1E_S22_S22_EEEvvEEEEvNT_6ParamsE,(.L_x_246 - _ZN7cutlass13device_kernelINS_4gemm6kernel13GemmUniversalIN4cute5tupleIJiiiiEEENS1_10collective13CollectiveMmaINS1_35MainloopSm100TmaUmmaWarpSpecializedILi36ELi2ELi4ENS5_IJNS4_1CILi4EEENSA_ILi1EEESC_EEEEENS5_IJNSA_ILi128EEENSA_ILi64EEESG_EEENS_12float_e4m3_tENS5_IJlSC_lEEESI_SJ_NS4_8TiledMMAINS4_8MMA_AtomIJNS4_10MMA_TraitsINS4_25SM100_MMA_F8F6F4_2x1SM_SSEJSI_SI_fSF_SG_NS4_17integral_constantINS4_4UMMA5MajorELSQ_0EEESR_NSO_INSP_7ScaleInELSS_0EEEST_EEEEEENS4_6LayoutINS5_IJSC_SC_SC_EEENS5_IJNSA_ILi0EEESY_SY_EEEEENS5_IJNS4_10UnderscoreES11_S11_EEEEENS4_18SM100_TMA_2SM_LOADENS4_14ComposedLayoutINS4_7SwizzleILi2ELi4ELi3EEENS4_18smem_ptr_flag_bitsILi8EEENSW_INS5_IJNSA_ILi8EEESG_EEENS5_IJSG_SC_EEEEEEEvNS4_8identityENS4_28SM100_TMA_2SM_LOAD_MULTICASTES1E_vS1F_EENS_8epilogue10collective18CollectiveEpilogueINS1I_23Sm100TmaWarpSpecializedILi1ELi1ELi32ELb0ELb0EEEJNS5_IJSG_SG_SG_EEENS5_IJNSW_ISG_SC_EES1O_EEESI_SJ_SI_SJ_NS1I_6fusion15FusionCallbacksIS1M_NS1Q_17LinearCombinationISI_fSI_fLNS_15FloatRoundStyleE2EEES1N_S1P_JEEENS4_5SM1004TMEM4LOAD26SM100_TMEM_LOAD_32dp32b32xENS4_13SM90_TMA_LOADES1E_NS4_39AutoVectorizingCopyWithAssumedAlignmentILi128EEENS4_14SM90_TMA_STOREES1E_S22_S22_EEEvvEEEEvNT_6ParamsE)
        .other          _ZN7cutlass13device_kernelINS_4gemm6kernel13GemmUniversalIN4cute5tupleIJiiiiEEENS1_10collective13CollectiveMmaINS1_35MainloopSm100TmaUmmaWarpSpecializedILi36ELi2ELi4ENS5_IJNS4_1CILi4EEENSA_ILi1EEESC_EEEEENS5_IJNSA_ILi128EEENSA_ILi64EEESG_EEENS_12float_e4m3_tENS5_IJlSC_lEEESI_SJ_NS4_8TiledMMAINS4_8MMA_AtomIJNS4_10MMA_TraitsINS4_25SM100_MMA_F8F6F4_2x1SM_SSEJSI_SI_fSF_SG_NS4_17integral_constantINS4_4UMMA5MajorELSQ_0EEESR_NSO_INSP_7ScaleInELSS_0EEEST_EEEEEENS4_6LayoutINS5_IJSC_SC_SC_EEENS5_IJNSA_ILi0EEESY_SY_EEEEENS5_IJNS4_10UnderscoreES11_S11_EEEEENS4_18SM100_TMA_2SM_LOADENS4_14ComposedLayoutINS4_7SwizzleILi2ELi4ELi3EEENS4_18smem_ptr_flag_bitsILi8EEENSW_INS5_IJNSA_ILi8EEESG_EEENS5_IJSG_SC_EEEEEEEvNS4_8identityENS4_28SM100_TMA_2SM_LOAD_MULTICASTES1E_vS1F_EENS_8epilogue10collective18CollectiveEpilogueINS1I_23Sm100TmaWarpSpecializedILi1ELi1ELi32ELb0ELb0EEEJNS5_IJSG_SG_SG_EEENS5_IJNSW_ISG_SC_EES1O_EEESI_SJ_SI_SJ_NS1I_6fusion15FusionCallbacksIS1M_NS1Q_17LinearCombinationISI_fSI_fLNS_15FloatRoundStyleE2EEES1N_S1P_JEEENS4_5SM1004TMEM4LOAD26SM100_TMEM_LOAD_32dp32b32xENS4_13SM90_TMA_LOADES1E_NS4_39AutoVectorizingCopyWithAssumedAlignmentILi128EEENS4_14SM90_TMA_STOREES1E_S22_S22_EEEvvEEEEvNT_6ParamsE,@"STO_CUDA_ENTRY STV_DEFAULT"
_ZN7cutlass13device_kernelINS_4gemm6kernel13GemmUniversalIN4cute5tupleIJiiiiEEENS1_10collective13CollectiveMmaINS1_35MainloopSm100TmaUmmaWarpSpecializedILi36ELi2ELi4ENS5_IJNS4_1CILi4EEENSA_ILi1EEESC_EEEEENS5_IJNSA_ILi128EEENSA_ILi64EEESG_EEENS_12float_e4m3_tENS5_IJlSC_lEEESI_SJ_NS4_8TiledMMAINS4_8MMA_AtomIJNS4_10MMA_TraitsINS4_25SM100_MMA_F8F6F4_2x1SM_SSEJSI_SI_fSF_SG_NS4_17integral_constantINS4_4UMMA5MajorELSQ_0EEESR_NSO_INSP_7ScaleInELSS_0EEEST_EEEEEENS4_6LayoutINS5_IJSC_SC_SC_EEENS5_IJNSA_ILi0EEESY_SY_EEEEENS5_IJNS4_10UnderscoreES11_S11_EEEEENS4_18SM100_TMA_2SM_LOADENS4_14ComposedLayoutINS4_7SwizzleILi2ELi4ELi3EEENS4_18smem_ptr_flag_bitsILi8EEENSW_INS5_IJNSA_ILi8EEESG_EEENS5_IJSG_SC_EEEEEEEvNS4_8identityENS4_28SM100_TMA_2SM_LOAD_MULTICASTES1E_vS1F_EENS_8epilogue10collective18CollectiveEpilogueINS1I_23Sm100TmaWarpSpecializedILi1ELi1ELi32ELb0ELb0EEEJNS5_IJSG_SG_SG_EEENS5_IJNSW_ISG_SC_EES1O_EEESI_SJ_SI_SJ_NS1I_6fusion15FusionCallbacksIS1M_NS1Q_17LinearCombinationISI_fSI_fLNS_15FloatRoundStyleE2EEES1N_S1P_JEEENS4_5SM1004TMEM4LOAD26SM100_TMEM_LOAD_32dp32b32xENS4_13SM90_TMA_LOADES1E_NS4_39AutoVectorizingCopyWithAssumedAlignmentILi128EEENS4_14SM90_TMA_STOREES1E_S22_S22_EEEvvEEEEvNT_6ParamsE:
[----:B------:R-:W1:Y:S01]  /*0000*/  LDC R1, c[0x0][0x37c] ;  /* 0x0000df00ff017b82 */ /* 0x000e620000000800 */
[----:B------:R-:W2:Y:S01]  /*0010*/  S2R R69, SR_TID.X ;  /* 0x0000000000457919 */ /* 0x000ea20000002100 */
[----:B------:R-:W3:Y:S06]  /*0020*/  LDCU.64 UR8, c[0x0][0x890] ;  /* 0x00011200ff0877ac */ /* 0x000eec0008000a00 */
[----:B------:R-:W4:Y:S01]  /*0030*/  S2UR UR4, SR_CgaCtaId ;  /* 0x00000000000479c3 */ /* 0x000f220000008800 */
[----:B------:R-:W-:Y:S02]  /*0040*/  PRMT R80, RZ, 0x7610, R80 ;  /* 0x00007610ff507816 */ /* 0x000fe40000000050 */
[----:B------:R-:W-:Y:S01]  /*0050*/  ELECT P1, URZ, PT ;  /* 0x0000000000ff782f */ /* 0x000fe20003820000 */
[----:B---3--:R-:W-:-:S04]  /*0060*/  UISETP.NE.U32.AND UP0, UPT, UR8, URZ, UPT ;  /* 0x000000ff0800728c */ /* 0x008fc8000bf05070 */
[----:B------:R-:W-:Y:S02]  /*0070*/  UISETP.NE.AND.EX UP0, UPT, UR9, URZ, UPT, UP0 ;  /* 0x000000ff0900728c */ /* 0x000fe4000bf05300 */
[----:B----4-:R-:W-:Y:S02]  /*0080*/  ULOP3.LUT UR33, UR4, 0x1, URZ, 0xc0, !UPT ;  /* 0x0000000104217892 */ /* 0x010fe4000f8ec0ff */
[----:B------:R-:W-:Y:S01]  /*0090*/  ULOP3.LUT UR34, UR4, 0x1, URZ, 0x3c, !UPT ;  /* 0x0000000104227892 */ /* 0x000fe2000f8e3cff */
[----:B--2---:R-:W-:-:S05]  /*00a0*/  SHF.R.U32.HI R81, RZ, 0x5, R69 ;  /* 0x00000005ff517819 */ /* 0x004fca0000011645 */
[----:B------:R-:W2:Y:S02]  /*00b0*/  SHFL.IDX PT, R0, R81, RZ, 0x1f ;  /* 0x00001fff51007589 */ /* 0x000ea400000e0000 */
[----:B--2---:R-:W-:Y:S01]  /*00c0*/  R2UR UR13, R0 ;  /* 0x00000000000d72ca */ /* 0x004fe200000e0000 */
[----:B-1----:R-:W-:-:S14]  /*00d0*/  BRA.U UP0, `(.L_x_0) ;  /* 0x0000000100307547 */ /* 0x002fdc000b800000 */
[----:B------:R-:W1:Y:S02]  /*00e0*/  LDCU.64 UR4, c[0x0][0x888] ;  /* 0x00011100ff0477ac */ /* 0x000e640008000a00 */
[----:B-1----:R-:W-:-:S04]  /*00f0*/  UISETP.NE.U32.AND UP0, UPT, UR4, URZ, UPT ;  /* 0x000000ff0400728c */ /* 0x002fc8000bf05070 */
[----:B------:R-:W-:-:S09]  /*0100*/  UISETP.NE.AND.EX UP0, UPT, UR5, URZ, UPT, UP0 ;  /* 0x000000ff0500728c */ /* 0x000fd2000bf05300 */
[----:B------:R-:W-:Y:S05]  /*0110*/  BRA.U !UP0, `(.L_x_1) ;  /* 0x0000000108147547 */ /* 0x000fea000b800000 */
[----:B------:R-:W1:Y:S01]  /*0120*/  LDC.64 R2, c[0x0][0x888] ;  /* 0x00022200ff027b82 */ /* 0x000e620000000a00 */
[----:B------:R-:W1:Y:S02]  /*0130*/  LDCU.64 UR4, c[0x0][0x358] ;  /* 0x00006b00ff0477ac */ /* 0x000e640008000a00 */
[----:B-1----:R1:W5:Y:S01]  /*0140*/  LDG.E R39, desc[UR4][R2.64] ;  /* 0x0000000402277981 */ /* 0x002362000c1e1900 */
[----:B------:R-:W-:Y:S01]  /*0150*/  HFMA2 R80, -RZ, RZ, 0, 5.9604644775390625e-08 ;  /* 0x00000001ff507431 */ /* 0x000fe200000001ff */
[----:B------:R-:W-:Y:S05]  /*0160*/  BRA `(.L_x_0) ;  /* 0x00000000000c7947 */ /* 0x000fea0003800000 */
.L_x_1:
[----:B------:R-:W1:Y:S01]  /*0170*/  LDCU UR4, c[0x0][0x880] ;  /* 0x00011000ff0477ac */ /* 0x000e620008000800 */
[----:B------:R-:W-:Y:S01]  /*0180*/  HFMA2 R80, -RZ, RZ, 0, 5.9604644775390625e-08 ;  /* 0x00000001ff507431 */ /* 0x000fe200000001ff */
[----:B-1----:R-:W-:-:S07]  /*0190*/  MOV R39, UR4 ;  /* 0x0000000400277c02 */ /* 0x002fce0008000f00 */
.L_x_0:
[----:B------:R-:W2:Y:S02]  /*01a0*/  LDCU.64 UR4, c[0x0][0x8b0] ;  /* 0x00011600ff0477ac */ /* 0x000ea40008000a00 */
[----:B--2---:R-:W-:-:S04]  /*01b0*/  UISETP.NE.U32.AND UP0, UPT, UR4, URZ, UPT ;  /* 0x000000ff0400728c */ /* 0x004fc8000bf05070 */
[----:B------:R-:W-:-:S09]  /*01c0*/  UISETP.NE.AND.EX UP0, UPT, UR5, URZ, UPT, UP0 ;  /* 0x000000ff0500728c */ /* 0x000fd2000bf05300 */
[----:B------:R-:W-:Y:S05]  /*01d0*/  BRA.U UP0, `(.L_x_2) ;  /* 0x0000000100287547 */ /* 0x000fea000b800000 */
[----:B------:R-:W2:Y:S02]  /*01e0*/  LDCU.64 UR4, c[0x0][0x8a8] ;  /* 0x00011500ff0477ac */ /* 0x000ea40008000a00 */
[----:B--2---:R-:W-:-:S04]  /*01f0*/  UISETP.NE.U32.AND UP0, UPT, UR4, URZ, UPT ;  /* 0x000000ff0400728c */ /* 0x004fc8000bf05070 */
[----:B------:R-:W-:-:S09]  /*0200*/  UISETP.NE.AND.EX UP0, UPT, UR5, URZ, UPT, UP0 ;  /* 0x000000ff0500728c */ /* 0x000fd2000bf05300 */
[----:B------:R-:W-:Y:S05]  /*0210*/  BRA.U !UP0, `(.L_x_3) ;  /* 0x0000000108107547 */ /* 0x000fea000b800000 */
[----:B-1----:R-:W1:Y:S01]  /*0220*/  LDC.64 R2, c[0x0][0x8a8] ;  /* 0x00022a00ff027b82 */ /* 0x002e620000000a00 */
[----:B------:R-:W1:Y:S02]  /*0230*/  LDCU.64 UR4, c[0x0][0x358] ;  /* 0x00006b00ff0477ac */ /* 0x000e640008000a00 */
[----:B-1----:R2:W5:Y:S01]  /*0240*/  LDG.E R38, desc[UR4][R2.64] ;  /* 0x0000000402267981 */ /* 0x002562000c1e1900 */
[----:B------:R-:W-:Y:S05]  /*0250*/  BRA `(.L_x_2) ;  /* 0x0000000000087947 */ /* 0x000fea0003800000 */
.L_x_3:
[----:B------:R-:W2:Y:S02]  /*0260*/  LDCU UR4, c[0x0][0x8a0] ;  /* 0x00011400ff0477ac */ /* 0x000ea40008000800 */
[----:B--2---:R-:W-:Y:S02]  /*0270*/  MOV R38, UR4 ;  /* 0x0000000400267c02 */ /* 0x004fe40008000f00 */
.L_x_2:
[----:B------:R-:W-:Y:S01]  /*0280*/  IMAD.U32 R0, RZ, RZ, UR13 ;  /* 0x0000000dff007e24 */ /* 0x000fe2000f8e00ff */
[----:B------:R-:W-:Y:S04]  /*0290*/  BSSY.RECONVERGENT B0, `(.L_x_4) ;  /* 0x000000c000007945 */ /* 0x000fe80003800200 */
[C---:B------:R-:W-:Y:S02]  /*02a0*/  ISETP.NE.OR P2, PT, R0.reuse, 0x1, !P1 ;  /* 0x000000010000780c */ /* 0x040fe40004f45670 */
[----:B------:R-:W-:-:S11]  /*02b0*/  ISETP.NE.OR P0, PT, R0, 0x3, !P1 ;  /* 0x000000030000780c */ /* 0x000fd60004f05670 */
[----:B------:R-:W-:Y:S05]  /*02c0*/  @P2 BRA `(.L_x_5) ;  /* 0x0000000000202947 */ /* 0x000fea0003800000 */
[----:B------:R-:W3:Y:S02]  /*02d0*/  LDCU.64 UR4, c[0x0][0x348] ;  /* 0x00006900ff0477ac */ /* 0x000ee40008000a00 */
[----:B---3--:R-:W-:Y:S02]  /*02e0*/  UIADD3 UR6, UP1, UPT, UR4, 0x80, URZ ;  /* 0x0000008004067890 */ /* 0x008fe4000ff3e0ff */
[----:B------:R-:W-:Y:S02]  /*02f0*/  UIADD3 UR4, UP0, UPT, UR4, 0x180, URZ ;  /* 0x0000018004047890 */ /* 0x000fe4000ff1e0ff */
[----:B------:R-:W-:Y:S02]  /*0300*/  UIADD3.X UR7, UPT, UPT, URZ, UR5, URZ, UP1, !UPT ;  /* 0x00000005ff077290 */ /* 0x000fe40008ffe4ff */
[----:B------:R-:W-:-:S07]  /*0310*/  UIADD3.X UR5, UPT, UPT, URZ, UR5, URZ, UP0, !UPT ;  /* 0x00000005ff057290 */ /* 0x000fce00087fe4ff */
[----:B------:R3:W-:Y:S02]  /*0320*/  UTMACCTL.PF [UR6] ;  /* 0x00000000060079b9 */ /* 0x0007e40008040000 */
[----:B------:R3:W-:Y:S02]  /*0330*/  UTMACCTL.PF [UR4] ;  /* 0x00000000040079b9 */ /* 0x0007e40008040000 */
[----:B---3--:R-:W-:Y:S01]  /*0340*/  NOP ;  /* 0x0000000000007918 */ /* 0x008fe20000000000 */
.L_x_5:
[----:B------:R-:W-:Y:S05]  /*0350*/  BSYNC.RECONVERGENT B0 ;  /* 0x0000000000007941 */ /* 0x000fea0003800200 */
.L_x_4:
[----:B------:R-:W-:Y:S04]  /*0360*/  BSSY.RECONVERGENT B0, `(.L_x_6) ;  /* 0x000000a000007945 */ /* 0x000fe80003800200 */
        /* <DEDUP_REMOVED lines=9> */
.L_x_7:
[----:B------:R-:W-:Y:S05]  /*0400*/  BSYNC.RECONVERGENT B0 ;  /* 0x0000000000007941 */ /* 0x000fea0003800200 */
.L_x_6:
[----:B------:R-:W3:Y:S01]  /*0410*/  LDCU.64 UR4, c[0x0][0x888] ;  /* 0x00011100ff0477ac */ /* 0x000ee20008000a00 */
[----:B------:R-:W-:Y:S02]  /*0420*/  UISETP.EQ.U32.AND UP2, UPT, UR8, URZ, UPT ;  /* 0x000000ff0800728c */ /* 0x000fe4000bf42070 */
[----:B------:R-:W-:Y:S02]  /*0430*/  UPLOP3.LUT UP4, UPT, UPT, UPT, UPT, 0x80, 0x8 ;  /* 0x000000000008789c */ /* 0x000fe40003f8f070 */
[----:B---3--:R-:W-:-:S04]  /*0440*/  UISETP.NE.U32.AND UP0, UPT, UR4, URZ, UPT ;  /* 0x000000ff0400728c */ /* 0x008fc8000bf05070 */
[----:B------:R-:W-:-:S04]  /*0450*/  UISETP.NE.AND.EX UP1, UPT, UR5, URZ, UPT, UP0 ;  /* 0x000000ff0500728c */ /* 0x000fc8000bf25300 */
[----:B------:R-:W-:-:S04]  /*0460*/  UISETP.EQ.OR.EX UP3, UPT, UR9, URZ, !UP1, UP2 ;  /* 0x000000ff0900728c */ /* 0x000fc8000cf62720 */
[----:B------:R-:W-:-:S05]  /*0470*/  UP2UR UR60, UPR, URZ, 0x8 ;  /* 0x00000008ff3c7883 */ /* 0x000fca0008000000 */
[----:B------:R-:W-:Y:S07]  /*0480*/  BRA.U !UP3, `(.L_x_8) ;  /* 0x000000010b207547 */ /* 0x000fee000b800000 */
[----:B------:R-:W-:Y:S01]  /*0490*/  UISETP.NE.U32.AND UP2, UPT, UR8, URZ, UPT ;  /* 0x000000ff0800728c */ /* 0x000fe2000bf45070 */
[----:B-----5:R-:W-:Y:S01]  /*04a0*/  FSETP.NEU.AND P0, PT, R39, RZ, PT ;  /* 0x000000ff2700720b */ /* 0x020fe20003f0d000 */
[----:B------:R-:W-:Y:S02]  /*04b0*/  USEL UR4, URZ, 0xffffffff, UP1 ;  /* 0xffffffffff047887 */ /* 0x000fe40008800000 */
[----:B------:R-:W-:-:S10]  /*04c0*/  UISETP.NE.AND.EX UP2, UPT, UR9, URZ, UPT, UP2 ;  /* 0x000000ff0900728c */ /* 0x000fd4000bf45320 */
[----:B------:R-:W-:Y:S01]  /*04d0*/  VOTEU.ANY UP0, P0 ;  /* 0x0000000000ff7886 */ /* 0x000fe20000000100 */
[----:B------:R-:W-:-:S04]  /*04e0*/  @!UP2 USEL UR4, URZ, 0xffffffff, UP0 ;  /* 0xffffffffff04a887 */ /* 0x000fc80008000000 */
[----:B------:R-:W-:-:S04]  /*04f0*/  ULOP3.LUT UR4, UR4, 0x1, URZ, 0xc0, !UPT ;  /* 0x0000000104047892 */ /* 0x000fc8000f8ec0ff */
[----:B------:R-:W-:-:S11]  /*0500*/  UISETP.NE.U32.AND UP4, UPT, UR4, 0x1, UPT ;  /* 0x000000010400788c */ /* 0x000fd6000bf85070 */
.L_x_8:
[----:B------:R-:W3:Y:S01]  /*0510*/  SHFL.IDX PT, R0, R81, RZ, 0x1f ;  /* 0x00001fff51007589 */ /* 0x000ee200000e0000 */
[----:B------:R-:W-:-:S04]  /*0520*/  UISETP.NE.AND UP0, UPT, UR13, 0x2, UPT ;  /* 0x000000020d00788c */ /* 0x000fc8000bf05270 */
[----:B------:R-:W-:Y:S02]  /*0530*/  UISETP.EQ.AND UP2, UPT, UR33, URZ, !UP0 ;  /* 0x000000ff2100728c */ /* 0x000fe4000c742270 */
[----:B------:R-:W-:-:S04]  /*0540*/  USEL UR43, URZ, 0x1, UP0 ;  /* 0x00000001ff2b7887 */ /* 0x000fc80008000000 */
[----:B------:R-:W-:Y:S02]  /*0550*/  PLOP3.LUT P3, PT, P1, PT, UP2, 0x80, 0x8 ;  /* 0x000000000008781c */ /* 0x000fe40000f6f028 */
[----:B---3--:R-:W-:-:S13]  /*0560*/  ISETP.NE.AND P0, PT, R0, RZ, PT ;  /* 0x000000ff0000720c */ /* 0x008fda0003f05270 */
[----:B------:R-:W-:Y:S05]  /*0570*/  @P0 BRA `(.L_x_9) ;  /* 0x0000000400640947 */ /* 0x000fea0003800000 */
[----:B------:R-:W-:Y:S01]  /*0580*/  ELECT P0, URZ, PT ;  /* 0x0000000000ff782f */ /* 0x000fe20003800000 */
[----:B------:R-:W-:-:S12]  /*0590*/  BSSY.RECONVERGENT B0, `(.L_x_9) ;  /* 0x0000057000007945 */ /* 0x000fd80003800200 */
[----:B------:R-:W-:Y:S05]  /*05a0*/  @!P0 BRA `(.L_x_10) ;  /* 0x0000000400548947 */ /* 0x000fea0003800000 */
[----:B------:R-:W3:Y:S01]  /*05b0*/  S2UR UR5, SR_CgaCtaId ;  /* 0x00000000000579c3 */ /* 0x000ee20000008800 */
[----:B------:R-:W-:Y:S01]  /*05c0*/  UMOV UR4, 0x400 ;  /* 0x0000040000047882 */ /* 0x000fe20000000000 */
[----:B------:R-:W-:Y:S01]  /*05d0*/  UMOV UR8, 0x1 ;  /* 0x0000000100087882 */ /* 0x000fe20000000000 */
[----:B------:R-:W-:Y:S01]  /*05e0*/  UMOV UR6, 0x2 ;  /* 0x0000000200067882 */ /* 0x000fe20000000000 */
[----:B------:R-:W-:-:S04]  /*05f0*/  UIADD3 UR8, UPT, UPT, -UR8, 0x100000, URZ ;  /* 0x0010000008087890 */ /* 0x000fc8000fffe1ff */
[----:B------:R-:W-:Y:S02]  /*0600*/  USHF.L.U32 UR9, UR8, 0xb, URZ ;  /* 0x0000000b08097899 */ /* 0x000fe400080006ff */
[----:B------:R-:W-:Y:S02]  /*0610*/  USHF.L.U32 UR8, UR8, 0x1, URZ ;  /* 0x0000000108087899 */ /* 0x000fe400080006ff */
[----:B------:R-:W-:-:S04]  /*0620*/  UIADD3 UR6, UPT, UPT, -UR6, 0x100000, URZ ;  /* 0x0010000006067890 */ /* 0x000fc8000fffe1ff */
[----:B------:R-:W-:Y:S02]  /*0630*/  USHF.L.U32 UR7, UR6, 0xb, URZ ;  /* 0x0000000b06077899 */ /* 0x000fe400080006ff */
[----:B------:R-:W-:Y:S02]  /*0640*/  USHF.L.U32 UR6, UR6, 0x1, URZ ;  /* 0x0000000106067899 */ /* 0x000fe400080006ff */
[----:B---3--:R-:W-:Y:S01]  /*0650*/  ULEA UR4, UR5, UR4, 0x18 ;  /* 0x0000000405047291 */ /* 0x008fe2000f8ec0ff */
[----:B------:R-:W3:Y:S11]  /*0660*/  FENCE.VIEW.ASYNC.S ;  /* 0x00000000000073c6 */ /* 0x000ef60000000000 */
[----:B---3--:R3:W4:Y:S01]  /*0670*/  SYNCS.EXCH.64 URZ, [UR4], UR8 ;  /* 0x0000000804ff75b2 */ /* 0x0087220008000100 */
[----:B------:R3:W1:Y:S01]  /*0680*/  SYNCS.EXCH.64 URZ, [UR4+0x120], UR6 ;  /* 0x0001200604ff75b2 */ /* 0x0006620008000100 */
        /* <DEDUP_REMOVED lines=69> */
[----:B------:R3:W1:Y:S02]  /*0ae0*/  SYNCS.EXCH.64 URZ, [UR4+0x238], UR6 ;  /* 0x0002380604ff75b2 */ /* 0x0006640008000100 */
[----:B---34-:R-:W-:Y:S01]  /*0af0*/  NOP ;  /* 0x0000000000007918 */ /* 0x018fe20000000000 */
.L_x_10:
[----:B------:R-:W-:Y:S05]  /*0b00*/  BSYNC.RECONVERGENT B0 ;  /* 0x0000000000007941 */ /* 0x000fea0003800200 */
.L_x_9:
[----:B------:R-:W3:Y:S01]  /*0b10*/  SHFL.IDX PT, R0, R81, RZ, 0x1f ;  /* 0x00001fff51007589 */ /* 0x000ee200000e0000 */
[----:B------:R-:W-:Y:S01]  /*0b20*/  NOP ;  /* 0x0000000000007918 */ /* 0x000fe20000000000 */
[----:B---3--:R-:W-:-:S13]  /*0b30*/  ISETP.NE.AND P0, PT, R0, 0x1, PT ;  /* 0x000000010000780c */ /* 0x008fda0003f05270 */
[----:B------:R-:W-:Y:S05]  /*0b40*/  @P0 BRA `(.L_x_11) ;  /* 0x0000000000400947 */ /* 0x000fea0003800000 */
        /* <DEDUP_REMOVED lines=9> */
[----:B------:R-:W-:Y:S01]  /*0be0*/  USHF.L.U32 UR6, UR6, 0x1, URZ ;  /* 0x0000000106067899 */ /* 0x000fe200080006ff */
[----:B------:R-:W-:Y:S01]  /*0bf0*/  ELECT P0, URZ, PT ;  /* 0x0000000000ff782f */ /* 0x000fe20003800000 */
[----:B---3--:R-:W-:Y:S01]  /*0c00*/  ULEA UR4, UR5, UR4, 0x18 ;  /* 0x0000000405047291 */ /* 0x008fe2000f8ec0ff */
[----:B------:R-:W3:Y:S11]  /*0c10*/  FENCE.VIEW.ASYNC.S ;  /* 0x00000000000073c6 */ /* 0x000ef60000000000 */
[----:B---3--:R3:W4:Y:S01]  /*0c20*/  SYNCS.EXCH.64 URZ, [UR4+0x240], UR8 ;  /* 0x0002400804ff75b2 */ /* 0x0087220008000100 */
[----:B------:R3:W1:Y:S01]  /*0c30*/  SYNCS.EXCH.64 URZ, [UR4+0x248], UR6 ;  /* 0x0002480604ff75b2 */ /* 0x0006620008000100 */
[----:B------:R-:W-:Y:S01]  /*0c40*/  NOP ;  /* 0x0000000000007918 */ /* 0x000fe20000000000 */
.L_x_11:
[----:B------:R-:W2:Y:S01]  /*0c50*/  SHFL.IDX PT, R0, R81, RZ, 0x1f ;  /* 0x00001fff51007589 */ /* 0x000ea200000e0000 */
[----:B------:R-:W-:Y:S01]  /*0c60*/  NOP ;  /* 0x0000000000007918 */ /* 0x000fe20000000000 */
[----:B--2---:R-:W-:-:S13]  /*0c70*/  ISETP.NE.AND P0, PT, R0, 0x3, PT ;  /* 0x000000030000780c */ /* 0x004fda0003f05270 */
[----:B------:R-:W-:Y:S05]  /*0c80*/  @P0 BRA `(.L_x_12) ;  /* 0x0000000000300947 */ /* 0x000fea0003800000 */
[----:B------:R-:W2:Y:S01]  /*0c90*/  S2UR UR5, SR_CgaCtaId ;  /* 0x00000000000579c3 */ /* 0x000ea20000008800 */
[----:B---3--:R-:W-:Y:S01]  /*0ca0*/  UMOV UR6, 0x400 ;  /* 0x0000040000067882 */ /* 0x008fe20000000000 */
[----:B------:R-:W-:Y:S01]  /*0cb0*/  UMOV UR4, 0x20 ;  /* 0x0000002000047882 */ /* 0x000fe20000000000 */
[----:B------:R-:W-:Y:S01]  /*0cc0*/  ELECT P0, URZ, PT ;  /* 0x0000000000ff782f */ /* 0x000fe20003800000 */
[----:B--2---:R-:W-:Y:S02]  /*0cd0*/  ULEA UR6, UR5, UR6, 0x18 ;  /* 0x0000000605067291 */ /* 0x004fe4000f8ec0ff */
[----:B------:R-:W-:-:S04]  /*0ce0*/  UIADD3 UR4, UPT, UPT, -UR4, 0x100000, URZ ;  /* 0x0010000004047890 */ /* 0x000fc8000fffe1ff */
[----:B------:R-:W-:Y:S02]  /*0cf0*/  USHF.L.U32 UR5, UR4, 0xb, URZ ;  /* 0x0000000b04057899 */ /* 0x000fe400080006ff */
[----:B------:R-:W-:Y:S01]  /*0d00*/  USHF.L.U32 UR4, UR4, 0x1, URZ ;  /* 0x0000000104047899 */ /* 0x000fe200080006ff */
[----:B------:R-:W2:Y:S11]  /*0d10*/  FENCE.VIEW.ASYNC.S ;  /* 0x00000000000073c6 */ /* 0x000eb60000000000 */
[----:B--2---:R2:W3:Y:S01]  /*0d20*/  SYNCS.EXCH.64 URZ, [UR6+0x250], UR4 ;  /* 0x0002500406ff75b2 */ /* 0x0044e20008000100 */
[----:B------:R2:W1:Y:S01]  /*0d30*/  SYNCS.EXCH.64 URZ, [UR6+0x258], UR4 ;  /* 0x0002580406ff75b2 */ /* 0x0004620008000100 */
[----:B------:R-:W-:Y:S01]  /*0d40*/  NOP ;  /* 0x0000000000007918 */ /* 0x000fe20000000000 */
.L_x_12:
[----:B------:R-:W4:Y:S01]  /*0d50*/  SHFL.IDX PT, R0, R81, RZ, 0x1f ;  /* 0x00001fff51007589 */ /* 0x000f2200000e0000 */
[----:B------:R-:W-:Y:S01]  /*0d60*/  NOP ;  /* 0x0000000000007918 */ /* 0x000fe20000000000 */
[----:B----4-:R-:W-:-:S13]  /*0d70*/  ISETP.NE.AND P0, PT, R0, 0x4, PT ;  /* 0x000000040000780c */ /* 0x010fda0003f05270 */
[----:B------:R-:W-:Y:S05]  /*0d80*/  @P0 BRA `(.L_x_13) ;  /* 0x00000000004c0947 */ /* 0x000fea0003800000 */
[----:B--2---:R-:W2:Y:S01]  /*0d90*/  S2UR UR5, SR_CgaCtaId ;  /* 0x00000000000579c3 */ /* 0x004ea20000008800 */
[----:B---3--:R-:W-:Y:S01]  /*0da0*/  UMOV UR4, 0x3a0 ;  /* 0x000003a000047882 */ /* 0x008fe20000000000 */
[----:B------:R-:W-:Y:S01]  /*0db0*/  UMOV UR6, 0x400 ;  /* 0x0000040000067882 */ /* 0x000fe20000000000 */
[----:B------:R-:W-:Y:S01]  /*0dc0*/  USEL UR4, UR4, 0x320, UP4 ;  /* 0x0000032004047887 */ /* 0x000fe2000a000000 */
[----:B------:R-:W-:Y:S01]  /*0dd0*/  UMOV UR8, 0x1 ;  /* 0x0000000100087882 */ /* 0x000fe20000000000 */
[----:B------:R-:W-:Y:S01]  /*0de0*/  ELECT P0, URZ, PT ;  /* 0x0000000000ff782f */ /* 0x000fe20003800000 */
[----:B------:R-:W-:-:S04]  /*0df0*/  UIADD3 UR8, UPT, UPT, -UR8, 0x100000, URZ ;  /* 0x0010000008087890 */ /* 0x000fc8000fffe1ff */
[----:B------:R-:W-:Y:S02]  /*0e00*/  USHF.L.U32 UR9, UR8, 0xb, URZ ;  /* 0x0000000b08097899 */ /* 0x000fe400080006ff */
[----:B------:R-:W-:Y:S02]  /*0e10*/  USHF.L.U32 UR8, UR8, 0x1, URZ ;  /* 0x0000000108087899 */ /* 0x000fe400080006ff */
[----:B--2---:R-:W-:Y:S02]  /*0e20*/  ULEA UR6, UR5, UR6, 0x18 ;  /* 0x0000000605067291 */ /* 0x004fe4000f8ec0ff */
[----:B------:R-:W-:-:S04]  /*0e30*/  UIADD3 UR4, UPT, UPT, -UR4, 0x100000, URZ ;  /* 0x0010000004047890 */ /* 0x000fc8000fffe1ff */
[----:B------:R-:W-:Y:S02]  /*0e40*/  USHF.L.U32 UR5, UR4, 0xb, URZ ;  /* 0x0000000b04057899 */ /* 0x000fe400080006ff */
[----:B------:R-:W-:Y:S01]  /*0e50*/  USHF.L.U32 UR4, UR4, 0x1, URZ ;  /* 0x0000000104047899 */ /* 0x000fe200080006ff */
[----:B------:R-:W2:Y:S03]  /*0e60*/  FENCE.VIEW.ASYNC.S ;  /* 0x00000000000073c6 */ /* 0x000ea60000000000 */
[----:B--2---:R4:W2:Y:S08]  /*0e70*/  SYNCS.EXCH.64 URZ, [UR6+0x260], UR8 ;  /* 0x0002600806ff75b2 */ /* 0x0048b00008000100 */
[----:B------:R4:W3:Y:S01]  /*0e80*/  SYNCS.EXCH.64 URZ, [UR6+0x270], UR4 ;  /* 0x0002700406ff75b2 */ /* 0x0008e20008000100 */
[----:B------:R4:W1:Y:S01]  /*0e90*/  SYNCS.EXCH.64 URZ, [UR6+0x268], UR8 ;  /* 0x0002680806ff75b2 */ /* 0x0008620008000100 */
[----:B------:R4:W1:Y:S02]  /*0ea0*/  SYNCS.EXCH.64 URZ, [UR6+0x278], UR4 ;  /* 0x0002780406ff75b2 */ /* 0x0008640008000100 */
[----:B----4-:R-:W-:Y:S01]  /*0eb0*/  NOP ;  /* 0x0000000000007918 */ /* 0x010fe20000000000 */
.L_x_13:
[----:B------:R-:W4:Y:S01]  /*0ec0*/  SHFL.IDX PT, R0, R81, RZ, 0x1f ;  /* 0x00001fff51007589 */ /* 0x000f2200000e0000 */
[----:B------:R-:W-:Y:S01]  /*0ed0*/  NOP ;  /* 0x0000000000007918 */ /* 0x000fe20000000000 */
[----:B----4-:R-:W-:-:S13]  /*0ee0*/  ISETP.NE.AND P0, PT, R0, 0x5, PT ;  /* 0x000000050000780c */ /* 0x010fda0003f05270 */
[----:B------:R-:W-:Y:S05]  /*0ef0*/  @P0 BRA `(.L_x_14) ;  /* 0x0000000000580947 */ /* 0x000fea0003800000 */
[----:B--2---:R-:W2:Y:S01]  /*0f00*/  S2UR UR5, SR_CgaCtaId ;  /* 0x00000000000579c3 */ /* 0x004ea20000008800 */
[----:B---3--:R-:W-:Y:S01]  /*0f10*/  UMOV UR4, 0x400 ;  /* 0x0000040000047882 */ /* 0x008fe20000000000 */
        /* <DEDUP_REMOVED lines=9> */
[----:B--2---:R-:W-:Y:S01]  /*0fb0*/  ULEA UR4, UR5, UR4, 0x18 ;  /* 0x0000000405047291 */ /* 0x004fe2000f8ec0ff */
[----:B------:R-:W2:Y:S11]  /*0fc0*/  FENCE.VIEW.ASYNC.S ;  /* 0x00000000000073c6 */ /* 0x000eb60000000000 */
[----:B--2---:R4:W2:Y:S01]  /*0fd0*/  SYNCS.EXCH.64 URZ, [UR4+0x280], UR6 ;  /* 0x0002800604ff75b2 */ /* 0x0048a20008000100 */
[----:B------:R4:W3:Y:S01]  /*0fe0*/  SYNCS.EXCH.64 URZ, [UR4+0x2a0], UR8 ;  /* 0x0002a00804ff75b2 */ /* 0x0008e20008000100 */
[----:B------:R4:W1:Y:S01]  /*0ff0*/  SYNCS.EXCH.64 URZ, [UR4+0x288], UR6 ;  /* 0x0002880604ff75b2 */ /* 0x0008620008000100 */
[----:B------:R4:W1:Y:S01]  /*1000*/  SYNCS.EXCH.64 URZ, [UR4+0x2a8], UR8 ;  /* 0x0002a80804ff75b2 */ /* 0x0008620008000100 */
[----:B------:R4:W1:Y:S01]  /*1010*/  SYNCS.EXCH.64 URZ, [UR4+0x290], UR6 ;  /* 0x0002900604ff75b2 */ /* 0x0008620008000100 */
[----:B------:R4:W1:Y:S01]  /*1020*/  SYNCS.EXCH.64 URZ, [UR4+0x2b0], UR8 ;  /* 0x0002b00804ff75b2 */ /* 0x0008620008000100 */
[----:B------:R4:W1:Y:S01]  /*1030*/  SYNCS.EXCH.64 URZ, [UR4+0x298], UR6 ;  /* 0x0002980604ff75b2 */ /* 0x0008620008000100 */
[----:B------:R4:W1:Y:S02]  /*1040*/  SYNCS.EXCH.64 URZ, [UR4+0x2b8], UR8 ;  /* 0x0002b80804ff75b2 */ /* 0x0008640008000100 */
[----:B----4-:R-:W-:Y:S01]  /*1050*/  NOP ;  /* 0x0000000000007918 */ /* 0x010fe20000000000 */
.L_x_14:
[----:B------:R-:W4:Y:S01]  /*1060*/  SHFL.IDX PT, R0, R81, RZ, 0x1f ;  /* 0x00001fff51007589 */ /* 0x000f2200000e0000 */
[----:B------:R-:W-:Y:S01]  /*1070*/  ISETP.NE.OR P1, PT, RZ, UR13, !P1 ;  /* 0x0000000dff007c0c */ /* 0x000fe2000cf25670 */
[----:B------:R-:W-:Y:S01]  /*1080*/  NOP ;  /* 0x0000000000007918 */ /* 0x000fe20000000000 */
[----:B----4-:R-:W-:-:S13]  /*1090*/  ISETP.NE.AND P0, PT, R0, 0x3, PT ;  /* 0x000000030000780c */ /* 0x010fda0003f05270 */
[----:B------:R-:W-:Y:S05]  /*10a0*/  @P0 BRA `(.L_x_15) ;  /* 0x0000000000380947 */ /* 0x000fea0003800000 */
[----:B--2---:R-:W2:Y:S01]  /*10b0*/  S2UR UR5, SR_CgaCtaId ;  /* 0x00000000000579c3 */ /* 0x004ea20000008800 */
[----:B---3--:R-:W-:Y:S01]  /*10c0*/  UMOV UR4, 0x400 ;  /* 0x0000040000047882 */ /* 0x008fe20000000000 */
[----:B------:R-:W-:Y:S01]  /*10d0*/  UMOV UR6, 0x20 ;  /* 0x0000002000067882 */ /* 0x000fe20000000000 */
[----:B------:R-:W-:Y:S01]  /*10e0*/  ELECT P0, URZ, PT ;  /* 0x0000000000ff782f */ /* 0x000fe20003800000 */
[----:B------:R-:W-:-:S04]  /*10f0*/  UIADD3 UR6, UPT, UPT, -UR6, 0x100000, URZ ;  /* 0x0010000006067890 */ /* 0x000fc8000fffe1ff */
[----:B------:R-:W-:Y:S02]  /*1100*/  USHF.L.U32 UR7, UR6, 0xb, URZ ;  /* 0x0000000b06077899 */ /* 0x000fe400080006ff */
[----:B------:R-:W-:Y:S02]  /*1110*/  USHF.L.U32 UR6, UR6, 0x1, URZ ;  /* 0x0000000106067899 */ /* 0x000fe400080006ff */
[----:B--2---:R-:W-:Y:S01]  /*1120*/  ULEA UR4, UR5, UR4, 0x18 ;  /* 0x0000000405047291 */ /* 0x004fe2000f8ec0ff */
[----:B------:R-:W2:Y:S11]  /*1130*/  FENCE.VIEW.ASYNC.S ;  /* 0x00000000000073c6 */ /* 0x000eb60000000000 */
[----:B--2---:R4:W2:Y:S01]  /*1140*/  SYNCS.EXCH.64 URZ, [UR4+0x2c0], UR6 ;  /* 0x0002c00604ff75b2 */ /* 0x0048a20008000100 */
[----:B------:R4:W3:Y:S01]  /*1150*/  SYNCS.EXCH.64 URZ, [UR4+0x2d0], UR6 ;  /* 0x0002d00604ff75b2 */ /* 0x0008e20008000100 */
[----:B------:R4:W1:Y:S01]  /*1160*/  SYNCS.EXCH.64 URZ, [UR4+0x2c8], UR6 ;  /* 0x0002c80604ff75b2 */ /* 0x0008620008000100 */
[----:B------:R4:W1:Y:S02]  /*1170*/  SYNCS.EXCH.64 URZ, [UR4+0x2d8], UR6 ;  /* 0x0002d80604ff75b2 */ /* 0x0008640008000100 */
[----:B----4-:R-:W-:Y:S01]  /*1180*/  NOP ;  /* 0x0000000000007918 */ /* 0x010fe20000000000 */
.L_x_15:
[----:B---3--:R-:W3:Y:S01]  /*1190*/  S2UR UR7, SR_CgaCtaId ;  /* 0x00000000000779c3 */ /* 0x008ee20000008800 */
[----:B------:R-:W-:Y:S01]  /*11a0*/  VOTEU.ALL UP0, P1 ;  /* 0x0000000000ff7886 */ /* 0x000fe20000800000 */
[----:B--2---:R-:W-:Y:S01]  /*11b0*/  UMOV UR4, 0x20 ;  /* 0x0000002000047882 */ /* 0x004fe20000000000 */
[----:B------:R-:W-:Y:S01]  /*11c0*/  NOP ;  /* 0x0000000000007918 */ /* 0x000fe20000000000 */
[----:B------:R-:W-:Y:S01]  /*11d0*/  LOP3.LUT R0, R69, 0x1f, RZ, 0xc0, !PT ;  /* 0x0000001f45007812 */ /* 0x000fe200078ec0ff */
[----:B------:R-:W-:Y:S01]  /*11e0*/  UISETP.NE.AND UP5, UPT, UR13, URZ, UPT ;  /* 0x000000ff0d00728c */ /* 0x000fe2000bfa5270 */
[----:B------:R-:W-:Y:S01]  /*11f0*/  @!UP0 UMOV UR6, 0x400 ;  /* 0x0000040000068882 */ /* 0x000fe20000000000 */
[----:B------:R-:W-:-:S04]  /*1200*/  @!UP0 UIADD3 UR4, UPT, UPT, -UR4, 0x100000, URZ ;  /* 0x0010000004048890 */ /* 0x000fc8000fffe1ff */
[----:B------:R-:W-:Y:S02]  /*1210*/  @!UP0 USHF.L.U32 UR5, UR4, 0xb, URZ ;  /* 0x0000000b04058899 */ /* 0x000fe400080006ff */
[----:B------:R-:W-:Y:S02]  /*1220*/  @!UP0 USHF.L.U32 UR4, UR4, 0x1, URZ ;  /* 0x0000000104048899 */ /* 0x000fe400080006ff */
[----:B---3--:R-:W-:Y:S01]  /*1230*/  @!UP0 ULEA UR6, UR7, UR6, 0x18 ;  /* 0x0000000607068291 */ /* 0x008fe2000f8ec0ff */
[----:B------:R-:W2:Y:S01]  /*1240*/  LDCU UR7, c[0x0][0x36c] ;  /* 0x00006d80ff0777ac */ /* 0x000ea20008000800 */
[----:B------:R-:W-:Y:S01]  /*1250*/  VOTEU.ALL UP0, P1 ;  /* 0x0000000000ff7886 */ /* 0x000fe20000800000 */
[----:B------:R-:W3:Y:S09]  /*1260*/  FENCE.VIEW.ASYNC.S ;  /* 0x00000000000073c6 */ /* 0x000ef20000000000 */
[----:B---3--:R3:W4:Y:S01]  /*1270*/  @!UP0 SYNCS.EXCH.64 URZ, [UR6+0x2e0], UR4 ;  /* 0x0002e00406ff85b2 */ /* 0x0087220008000100 */
[----:B--2---:R-:W-:-:S09]  /*1280*/  UISETP.EQ.U32.AND UP6, UPT, UR7, 0x1, UPT ;  /* 0x000000010700788c */ /* 0x004fd2000bfc2070 */
[----:B---3--:R-:W-:Y:S05]  /*1290*/  BRA.U !UP6, `(.L_x_16) ;  /* 0x000000010e087547 */ /* 0x008fea000b800000 */
[----:B-1--4-:R-:W-:Y:S01]  /*12a0*/  UCGABAR_ARV ;  /* 0x00000000000079c7 */ /* 0x012fe20008000000 */
[----:B------:R-:W-:Y:S05]  /*12b0*/  BRA `(.L_x_17) ;  /* 0x0000000000047947 */ /* 0x000fea0003800000 */
.L_x_16:
[----:B-1--4-:R-:W-:Y:S01]  /*12c0*/  NOP ;  /* 0x0000000000007918 */ /* 0x012fe20000000000 */
.L_x_17:
[----:B------:R-:W1:Y:S01]  /*12d0*/  S2UR UR21, SR_CTAID.X ;  /* 0x00000000001579c3 */ /* 0x000e620000002500 */
[----:B------:R-:W-:-:S05]  /*12e0*/  CS2R.32 R3, SR_CgaSize ;  /* 0x0000000000037805 */ /* 0x000fca0000008a00 */
[----:B------:R-:W-:-:S05]  /*12f0*/  IMAD R3, R3, -0xa0, RZ ;  /* 0xffffff6003037824 */ /* 0x000fca00078e02ff */
[----:B------:R-:W-:-:S14]  /*1300*/  R2UR UR5, R3 ;  /* 0x00000000030572ca */ /* 0x000fdc00000e0000 */
[----:B------:R-:W2:Y:S01]  /*1310*/  LDCU UR5, c[0x0][UR5+0x2b0] ;  /* 0x00005600050577ac */ /* 0x000ea20008000800 */
[----:B------:R-:W-:-:S05]  /*1320*/  CS2R.32 R3, SR_CgaSize ;  /* 0x0000000000037805 */ /* 0x000fca0000008a00 */
[----:B------:R-:W-:-:S05]  /*1330*/  IMAD R3, R3, -0xa0, RZ ;  /* 0xffffff6003037824 */ /* 0x000fca00078e02ff */
[----:B------:R-:W-:-:S14]  /*1340*/  R2UR UR4, R3 ;  /* 0x00000000030472ca */ /* 0x000fdc00000e0000 */
[----:B------:R-:W3:Y:S01]  /*1350*/  LDCU UR4, c[0x0][UR4+0x2b4] ;  /* 0x00005680040477ac */ /* 0x000ee20008000800 */
[----:B------:R-:W4:Y:S01]  /*1360*/  S2UR UR46, SR_CTAID.Y ;  /* 0x00000000002e79c3 */ /* 0x000f220000002600 */
[----:B------:R-:W-:-:S05]  /*1370*/  CS2R.32 R3, SR_CgaSize ;  /* 0x0000000000037805 */ /* 0x000fca0000008a00 */
[----:B------:R-:W-:-:S05]  /*1380*/  IMAD R3, R3, -0xa0, RZ ;  /* 0xffffff6003037824 */ /* 0x000fca00078e02ff */
[----:B------:R-:W-:-:S14]  /*1390*/  R2UR UR55, R3 ;  /* 0x00000000033772ca */ /* 0x000fdc00000e0000 */
[----:B------:R-:W3:Y:S01]  /*13a0*/  LDCU UR55, c[0x0][UR55+0x2a0] ;  /* 0x00005400373777ac */ /* 0x000ee20008000800 */
[----:B------:R-:W-:-:S05]  /*13b0*/  CS2R.32 R3, SR_CgaSize ;  /* 0x0000000000037805 */ /* 0x000fca0000008a00 */
[----:B------:R-:W-:-:S05]  /*13c0*/  IMAD R3, R3, -0xa0, RZ ;  /* 0xffffff6003037824 */ /* 0x000fca00078e02ff */
[----:B------:R-:W-:-:S14]  /*13d0*/  R2UR UR59, R3 ;  /* 0x00000000033b72ca */ /* 0x000fdc00000e0000 */
[----:B------:R-:W3:Y:S01]  /*13e0*/  LDCU UR59, c[0x0][UR59+0x2a4] ;  /* 0x000054803b3b77ac */ /* 0x000ee20008000800 */
[----:B------:R-:W3:Y:S01]  /*13f0*/  S2UR UR7, SR_CgaCtaId ;  /* 0x00000000000779c3 */ /* 0x000ee20000008800 */
[----:B------:R-:W-:Y:S01]  /*1400*/  UISETP.GT.U32.AND UP0, UPT, UR33, 0xffff, UPT ;  /* 0x0000ffff2100788c */ /* 0x000fe2000bf04070 */
[----:B------:R-:W3:Y:S01]  /*1410*/  LDCU UR20, c[0x0][0xb24] ;  /* 0x00016480ff1477ac */ /* 0x000ee20008000800 */
[----:B------:R-:W3:Y:S01]  /*1420*/  LDCU UR42, c[0x0][0xb24] ;  /* 0x00016480ff2a77ac */ /* 0x000ee20008000800 */
[----:B-1----:R-:W-:Y:S01]  /*1430*/  I2FP.F32.U32 R3, UR21 ;  /* 0x0000001500037c45 */ /* 0x002fe20008201000 */
[----:B------:R-:W1:Y:S04]  /*1440*/  LDCU UR25, c[0x0][0xb30] ;  /* 0x00016600ff1977ac */ /* 0x000e680008000800 */
[----:B--2---:R-:W-:Y:S01]  /*1450*/  FMUL R3, R3, UR5 ;  /* 0x0000000503037c20 */ /* 0x004fe20008400000 */
[----:B------:R-:W-:Y:S01]  /*1460*/  USEL UR5, UR33, 0xffff, !UP0 ;  /* 0x0000ffff21057887 */ /* 0x000fe2000c000000 */
[----:B----4-:R-:W-:-:S04]  /*1470*/  I2FP.F32.U32 R2, UR46 ;  /* 0x0000002e00027c45 */ /* 0x010fc80008201000 */
[----:B------:R-:W2:Y:S01]  /*1480*/  F2I.U32.TRUNC.NTZ R3, R3 ;  /* 0x0000000300037305 */ /* 0x000ea2000020f000 */
[----:B------:R-:W-:Y:S01]  /*1490*/  ULOP3.LUT UR24, UR5, 0xffff, URZ, 0xc0, !UPT ;  /* 0x0000ffff05187892 */ /* 0x000fe2000f8ec0ff */
[----:B---3--:R-:W-:Y:S01]  /*14a0*/  FMUL R2, R2, UR4 ;  /* 0x0000000402027c20 */ /* 0x008fe20008400000 */
[----:B------:R-:W-:-:S05]  /*14b0*/  USHF.L.U32 UR28, UR7, 0x9, URZ ;  /* 0x00000009071c7899 */ /* 0x000fca00080006ff */
[----:B------:R-:W3:Y:S01]  /*14c0*/  F2I.U32.TRUNC.NTZ R2, R2 ;  /* 0x0000000200027305 */ /* 0x000ee2000020f000 */
[----:B--2---:R-:W-:Y:S02]  /*14d0*/  R2UR UR4, R3 ;  /* 0x00000000030472ca */ /* 0x004fe400000e0000 */
[----:B------:R-:W-:Y:S02]  /*14e0*/  PRMT R3, RZ, 0x7610, R3 ;  /* 0x00007610ff037816 */ /* 0x000fe40000000003 */
[----:B---3--:R-:W-:Y:S02]  /*14f0*/  R2UR UR6, R2 ;  /* 0x00000000020672ca */ /* 0x008fe400000e0000 */
[----:B------:R-:W-:-:S07]  /*1500*/  PRMT R2, RZ, 0x7610, R2 ;  /* 0x00007610ff027816 */ /* 0x000fce0000000002 */
[----:B------:R-:W-:-:S04]  /*1510*/  UIADD3 UR5, UPT, UPT, -UR4, URZ, URZ ;  /* 0x000000ff04057290 */ /* 0x000fc8000fffe1ff */
[----:B------:R-:W-:Y:S02]  /*1520*/  UIMAD UR55, UR55, UR5, UR21 ;  /* 0x00000005373772a4 */ /* 0x000fe4000f8e0215 */
[----:B------:R-:W-:-:S04]  /*1530*/  UIADD3 UR4, UPT, UPT, -UR6, URZ, URZ ;  /* 0x000000ff06047290 */ /* 0x000fc8000fffe1ff */
[----:B------:R-:W-:Y:S01]  /*1540*/  UIMAD UR59, UR59, UR4, UR46 ;  /* 0x000000043b3b72a4 */ /* 0x000fe2000f8e022e */
[----:B-1----:R-:W-:Y:S11]  /*1550*/  BRA.U UP5, `(.L_x_18) ;  /* 0x00000001053c7547 */ /* 0x002ff6000b800000 */
[----:B------:R-:W-:Y:S02]  /*1560*/  UISETP.NE.AND UP0, UPT, UR59, URZ, UPT ;  /* 0x000000ff3b00728c */ /* 0x000fe4000bf05270 */
[----:B------:R-:W-:Y:S02]  /*1570*/  ULOP3.LUT UR4, UR55, 0x2, URZ, 0x3c, !UPT ;  /* 0x0000000237047892 */ /* 0x000fe4000f8e3cff */
[----:B------:R-:W-:Y:S02]  /*1580*/  UISETP.GT.U32.AND UP2, UPT, UR55, 0x1, UP0 ;  /* 0x000000013700788c */ /* 0x000fe40008744070 */
[----:B------:R-:W-:Y:S02]  /*1590*/  UISETP.GT.U32.AND UP0, UPT, UR4, 0x1, UP0 ;  /* 0x000000010400788c */ /* 0x000fe40008704070 */
[----:B------:R-:W-:Y:S02]  /*15a0*/  USEL UR5, URZ, 0x2, UP2 ;  /* 0x00000002ff057887 */ /* 0x000fe40009000000 */
[----:B------:R-:W-:-:S02]  /*15b0*/  USEL UR6, URZ, 0x1, UP2 ;  /* 0x00000001ff067887 */ /* 0x000fc40009000000 */
[----:B------:R-:W-:Y:S02]  /*15c0*/  USEL UR4, URZ, 0x4, UP0 ;  /* 0x00000004ff047887 */ /* 0x000fe40008000000 */
[----:B------:R-:W-:Y:S02]  /*15d0*/  ULOP3.LUT UR7, UR55, 0xfffffffe, URZ, 0xc0, !UPT ;  /* 0xfffffffe37077892 */ /* 0x000fe4000f8ec0ff */
[----:B------:R-:W-:Y:S02]  /*15e0*/  USEL UR8, URZ, 0x8, UP0 ;  /* 0x00000008ff087887 */ /* 0x000fe40008000000 */
[----:B------:R-:W-:-:S03]  /*15f0*/  UIADD3 UR4, UPT, UPT, UR4, UR5, UR6 ;  /* 0x0000000504047290 */ /* 0x000fc6000fffe006 */
[----:B------:R-:W-:Y:S01]  /*1600*/  UMOV UR5, 0x3 ;  /* 0x0000000300057882 */ /* 0x000fe20000000000 */
[----:B------:R-:W-:Y:S02]  /*1610*/  UIADD3 UR4, UPT, UPT, UR4, UR8, URZ ;  /* 0x0000000804047290 */ /* 0x000fe4000fffe0ff */
[----:B------:R-:W-:-:S04]  /*1620*/  USHF.L.U32 UR5, UR5, UR7, URZ ;  /* 0x0000000705057299 */ /* 0x000fc800080006ff */
[----:B------:R-:W-:Y:S02]  /*1630*/  MOV R3, UR4 ;  /* 0x0000000400037c02 */ /* 0x000fe40008000f00 */
[----:B------:R-:W-:-:S07]  /*1640*/  MOV R2, UR5 ;  /* 0x0000000500027c02 */ /* 0x000fce0008000f00 */
.L_x_18:
[----:B------:R-:W1:Y:S01]  /*1650*/  S2UR UR36, SR_CTAID.Z ;  /* 0x00000000002479c3 */ /* 0x000e620000002700 */
[----:B------:R-:W-:Y:S01]  /*1660*/  UISETP.GE.AND UP0, UPT, UR20, 0x1, UPT ;  /* 0x000000011400788c */ /* 0x000fe2000bf06270 */
[----:B------:R-:W-:Y:S01]  /*1670*/  UMOV UR26, 0x5 ;  /* 0x00000005001a7882 */ /* 0x000fe20000000000 */
[----:B------:R-:W-:-:S07]  /*1680*/  UMOV UR45, UR21 ;  /* 0x00000015002d7c82 */ /* 0x000fce0008000000 */
[----:B------:R-:W-:Y:S05]  /*1690*/  BRA.U !UP0, `(.L_x_19) ;  /* 0x0000000108d47547 */ /* 0x000fea000b800000 */
[----:B------:R-:W2:Y:S01]  /*16a0*/  LDCU.128 UR16, c[0x0][0xb10] ;  /* 0x00016200ff1077ac */ /* 0x000ea20008000c00 */
[----:B------:R-:W3:Y:S01]  /*16b0*/  LDCU UR12, c[0x0][0x370] ;  /* 0x00006e00ff0c77ac */ /* 0x000ee20008000800 */
[----:B------:R-:W4:Y:S01]  /*16c0*/  LDCU UR8, c[0x0][0x374] ;  /* 0x00006e80ff0877ac */ /* 0x000f220008000800 */
[----:B------:R-:W1:Y:S01]  /*16d0*/  LDCU UR22, c[0x0][0xb0c] ;  /* 0x00016180ff1677ac */ /* 0x000e620008000800 */
[----:B------:R-:W1:Y:S01]  /*16e0*/  LDCU UR23, c[0x0][0xb20] ;  /* 0x00016400ff1777ac */ /* 0x000e620008000800 */
[----:B--2---:R-:W-:Y:S01]  /*16f0*/  UIMAD.WIDE.U32 UR4, UR21, UR16, URZ ;  /* 0x00000010150472a5 */ /* 0x004fe2000f8e00ff */
[----:B------:R-:W2:Y:S01]  /*1700*/  LDCU.64 UR14, c[0x0][0xb28] ;  /* 0x00016500ff0e77ac */ /* 0x000ea20008000a00 */
[----:B------:R-:W-:-:S05]  /*1710*/  UISETP.NE.AND UP3, UPT, UR18, 0x1, UPT ;  /* 0x000000011200788c */ /* 0x000fca000bf65270 */
[----:B------:R-:W-:Y:S01]  /*1720*/  UMOV UR4, UR5 ;  /* 0x0000000500047c82 */ /* 0x000fe20008000000 */
[----:B---3--:R-:W-:Y:S02]  /*1730*/  UIMAD.WIDE.U32 UR6, UR12, UR16, URZ ;  /* 0x000000100c0672a5 */ /* 0x008fe4000f8e00ff */
[----:B------:R-:W-:Y:S02]  /*1740*/  USHF.R.U32.HI UR9, URZ, UR17, UR4 ;  /* 0x00000011ff097299 */ /* 0x000fe40008011604 */
[----:B----4-:R-:W-:Y:S02]  /*1750*/  UIMAD.WIDE.U32 UR4, UR8, UR19, URZ ;  /* 0x00000013080472a5 */ /* 0x010fe4000f8e00ff */
[----:B-1----:R-:W-:Y:S01]  /*1760*/  UISETP.NE.AND UP0, UPT, UR22, 0x1, UPT ;  /* 0x000000011600788c */ /* 0x002fe2000bf05270 */
[----:B------:R-:W-:Y:S01]  /*1770*/  UMOV UR6, UR7 ;  /* 0x0000000700067c82 */ /* 0x000fe20008000000 */
[----:B------:R-:W-:-:S03]  /*1780*/  UISETP.NE.AND UP2, UPT, UR20, 0x1, UPT ;  /* 0x000000011400788c */ /* 0x000fc6000bf45270 */
[----:B------:R-:W-:Y:S01]  /*1790*/  UMOV UR4, UR5 ;  /* 0x0000000500047c82 */ /* 0x000fe20008000000 */
[----:B------:R-:W-:Y:S02]  /*17a0*/  USEL UR45, UR21, UR9, !UP0 ;  /* 0x00000009152d7287 */ /* 0x000fe4000c000000 */
[----:B------:R-:W-:-:S03]  /*17b0*/  @UP3 USHF.R.U32.HI UR8, URZ, UR23, UR4 ;  /* 0x00000017ff083299 */ /* 0x000fc60008011604 */
[----:B------:R-:W-:Y:S02]  /*17c0*/  @UP0 USHF.R.U32.HI UR12, URZ, UR17, UR6 ;  /* 0x00000011ff0c0299 */ /* 0x000fe40008011606 */
[----:B------:R-:W-:Y:S02]  /*17d0*/  UIMAD.WIDE.U32 UR6, UR46, UR19, URZ ;  /* 0x000000132e0672a5 */ /* 0x000fe4000f8e00ff */
[----:B--2---:R-:W-:Y:S02]  /*17e0*/  UIMAD.WIDE.U32 UR4, UR8, UR14, URZ ;  /* 0x0000000e080472a5 */ /* 0x004fe4000f8e00ff */
[----:B------:R-:W-:-:S03]  /*17f0*/  UIMAD.WIDE.U32 UR10, UR12, UR14, URZ ;  /* 0x0000000e0c0a72a5 */ /* 0x000fc6000f8e00ff */
[----:B------:R-:W-:Y:S02]  /*1800*/  UMOV UR6, UR7 ;  /* 0x0000000700067c82 */ /* 0x000fe40008000000 */
[----:B------:R-:W-:Y:S01]  /*1810*/  UMOV UR4, UR5 ;  /* 0x0000000500047c82 */ /* 0x000fe20008000000 */
[----:B------:R-:W-:Y:S02]  /*1820*/  USHF.R.U32.HI UR6, URZ, UR23, UR6 ;  /* 0x00000017ff067299 */ /* 0x000fe40008011606 */
[----:B------:R-:W-:Y:S01]  /*1830*/  @UP2 USHF.R.U32.HI UR8, URZ, UR15, UR4 ;  /* 0x0000000fff082299 */ /* 0x000fe20008011604 */
[----:B------:R-:W-:Y:S01]  /*1840*/  UMOV UR5, UR11 ;  /* 0x0000000b00057c82 */ /* 0x000fe20008000000 */
[----:B------:R-:W-:Y:S02]  /*1850*/  USEL UR4, UR46, UR6, !UP3 ;  /* 0x000000062e047287 */ /* 0x000fe4000d800000 */
[----:B------:R-:W-:Y:S02]  /*1860*/  @UP2 USHF.R.U32.HI UR12, URZ, UR15, UR5 ;  /* 0x0000000fff0c2299 */ /* 0x000fe40008011605 */
[----:B------:R-:W-:-:S02]  /*1870*/  UIMAD UR5, UR8, UR20, URZ ;  /* 0x00000014080572a4 */ /* 0x000fc4000f8e02ff */
[----:B------:R-:W-:Y:S02]  /*1880*/  UIMAD UR8, UR12, UR20, URZ ;  /* 0x000000140c0872a4 */ /* 0x000fe4000f8e02ff */
[----:B------:R-:W-:Y:S02]  /*1890*/  UISETP.GE.AND UP0, UPT, UR4, UR5, UPT ;  /* 0x000000050400728c */ /* 0x000fe4000bf06270 */
[----:B------:R-:W-:Y:S02]  /*18a0*/  UIMAD.WIDE.U32 UR6, UR4, UR14, URZ ;  /* 0x0000000e040672a5 */ /* 0x000fe4000f8e00ff */
[----:B------:R-:W-:Y:S02]  /*18b0*/  UISETP.GE.OR UP0, UPT, UR45, UR8, UP0 ;  /* 0x000000082d00728c */ /* 0x000fe40008706670 */
[----:B------:R-:W-:Y:S02]  /*18c0*/  UIMAD.WIDE.U32 UR8, UR45, UR14, URZ ;  /* 0x0000000e2d0872a5 */ /* 0x000fe4000f8e00ff */
[----:B------:R-:W-:Y:S01]  /*18d0*/  UIADD3 UR8, UPT, UPT, -UR45, URZ, URZ ;  /* 0x000000ff2d087290 */ /* 0x000fe2000fffe1ff */
[----:B------:R-:W-:Y:S01]  /*18e0*/  UMOV UR5, UR7 ;  /* 0x0000000700057c82 */ /* 0x000fe20008000000 */
[----:B------:R-:W-:-:S02]  /*18f0*/  UIADD3 UR7, UPT, UPT, -UR4, URZ, URZ ;  /* 0x000000ff04077290 */ /* 0x000fc4000fffe1ff */
[----:B------:R-:W-:-:S03]  /*1900*/  USHF.R.U32.HI UR5, URZ, UR15, UR5 ;  /* 0x0000000fff057299 */ /* 0x000fc60008011605 */
[----:B------:R-:W-:Y:S01]  /*1910*/  @!UP0 UMOV UR6, UR9 ;  /* 0x0000000900068c82 */ /* 0x000fe20008000000 */
[----:B------:R-:W-:Y:S02]  /*1920*/  UIMAD UR46, UR18, UR7, UR46 ;  /* 0x00000007122e72a4 */ /* 0x000fe4000f8e022e */
[----:B------:R-:W-:Y:S02]  /*1930*/  USEL UR5, UR4, UR5, !UP2 ;  /* 0x0000000504057287 */ /* 0x000fe4000d000000 */
[----:B------:R-:W-:Y:S02]  /*1940*/  @!UP0 USHF.R.U32.HI UR6, URZ, UR15, UR6 ;  /* 0x0000000fff068299 */ /* 0x000fe40008011606 */
[----:B------:R-:W-:Y:S02]  /*1950*/  UIADD3 UR7, UPT, UPT, -UR5, URZ, URZ ;  /* 0x000000ff05077290 */ /* 0x000fe4000fffe1ff */
[----:B------:R-:W-:Y:S02]  /*1960*/  @!UP0 USEL UR6, UR45, UR6, !UP2 ;  /* 0x000000062d068287 */ /* 0x000fe4000d000000 */
[----:B------:R-:W-:-:S02]  /*1970*/  UIMAD UR7, UR20, UR7, UR4 ;  /* 0x00000007140772a4 */ /* 0x000fc4000f8e0204 */
[----:B------:R-:W-:Y:S02]  /*1980*/  @!UP0 UIADD3 UR5, UPT, UPT, UR5, -UR6, URZ ;  /* 0x8000000605058290 */ /* 0x000fe4000fffe0ff */
[----:B------:R-:W-:Y:S02]  /*1990*/  @!UP0 UIMAD UR7, UR7, UR12, UR6 ;  /* 0x0000000c070782a4 */ /* 0x000fe4000f8e0206 */
[----:B------:R-:W-:Y:S02]  /*19a0*/  @!UP0 UIMAD UR4, UR5, UR20, UR45 ;  /* 0x00000014050482a4 */ /* 0x000fe4000f8e022d */
[----:B------:R-:W-:Y:S02]  /*19b0*/  UIMAD UR5, UR22, UR8, UR21 ;  /* 0x00000008160572a4 */ /* 0x000fe4000f8e0215 */
[----:B------:R-:W-:Y:S01]  /*19c0*/  UIMAD UR46, UR4, UR18, UR46 ;  /* 0x00000012042e72a4 */ /* 0x000fe2000f8e022e */
[----:B------:R-:W-:Y:S02]  /*19d0*/  @!UP0 UMOV UR45, UR7 ;  /* 0x00000007002d8c82 */ /* 0x000fe40008000000 */
[----:B------:R-:W-:-:S12]  /*19e0*/  UIMAD UR45, UR45, UR22, UR5 ;  /* 0x000000162d2d72a4 */ /* 0x000fd8000f8e0205 */
.L_x_19:
[----:B------:R-:W-:Y:S02]  /*19f0*/  UISETP.NE.AND UP2, UPT, UR25, 0x1, UPT ;  /* 0x000000011900788c */ /* 0x000fe4000bf45270 */
[----:B------:R-:W-:Y:S02]  /*1a00*/  UISETP.NE.AND UP0, UPT, UR13, 0x2, UPT ;  /* 0x000000020d00788c */ /* 0x000fe4000bf05270 */
[----:B------:R-:W-:Y:S02]  /*1a10*/  ULOP3.LUT UR28, UR28, 0x400, URZ, 0xc0, !UPT ;  /* 0x000004001c1c7892 */ /* 0x000fe4000f8ec0ff */
[----:B------:R-:W-:-:S03]  /*1a20*/  USHF.L.U32 UR24, UR26, UR24, URZ ;  /* 0x000000181a187299 */ /* 0x000fc600080006ff */
[----:B------:R-:W-:Y:S09]  /*1a30*/  BRA.U UP2, `(.L_x_20) ;  /* 0x0000000102407547 */ /* 0x000ff2000b800000 */
[----:B------:R-:W2:Y:S01]  /*1a40*/  LDCU.128 UR8, c[0x0][0xb10] ;  /* 0x00016200ff0877ac */ /* 0x000ea20008000c00 */
[----:B------:R-:W3:Y:S01]  /*1a50*/  LDCU UR12, c[0x0][0xb0c] ;  /* 0x00016180ff0c77ac */ /* 0x000ee20008000800 */
[----:B------:R-:W4:Y:S01]  /*1a60*/  LDCU UR14, c[0x0][0xb20] ;  /* 0x00016400ff0e77ac */ /* 0x000f220008000800 */
[----:B--2---:R-:W-:Y:S02]  /*1a70*/  UIMAD.WIDE.U32 UR4, UR45, UR8, URZ ;  /* 0x000000082d0472a5 */ /* 0x004fe4000f8e00ff */
[----:B------:R-:W-:Y:S02]  /*1a80*/  UIMAD.WIDE.U32 UR6, UR46, UR11, URZ ;  /* 0x0000000b2e0672a5 */ /* 0x000fe4000f8e00ff */
[----:B---3--:R-:W-:Y:S02]  /*1a90*/  UISETP.NE.AND UP2, UPT, UR12, 0x1, UPT ;  /* 0x000000010c00788c */ /* 0x008fe4000bf45270 */
[----:B------:R-:W-:-:S03]  /*1aa0*/  USHF.R.U32.HI UR5, URZ, UR9, UR5 ;  /* 0x00000009ff057299 */ /* 0x000fc60008011605 */
[----:B------:R-:W-:Y:S01]  /*1ab0*/  UMOV UR4, UR7 ;  /* 0x0000000700047c82 */ /* 0x000fe20008000000 */
[----:B------:R-:W-:Y:S02]  /*1ac0*/  USEL UR5, UR45, UR5, !UP2 ;  /* 0x000000052d057287 */ /* 0x000fe4000d000000 */
[----:B------:R-:W-:Y:S02]  /*1ad0*/  UISETP.NE.AND UP2, UPT, UR10, 0x1, UPT ;  /* 0x000000010a00788c */ /* 0x000fe4000bf45270 */
[----:B----4-:R-:W-:-:S04]  /*1ae0*/  USHF.R.U32.HI UR4, URZ, UR14, UR4 ;  /* 0x0000000eff047299 */ /* 0x010fc80008011604 */
[----:B------:R-:W-:-:S04]  /*1af0*/  USEL UR4, UR46, UR4, !UP2 ;  /* 0x000000042e047287 */ /* 0x000fc8000d000000 */
[----:B------:R-:W-:Y:S02]  /*1b00*/  UIADD3 UR6, UPT, UPT, -UR4, UR5, URZ ;  /* 0x0000000504067290 */ /* 0x000fe4000fffe1ff */
[----:B------:R-:W-:Y:S02]  /*1b10*/  UIADD3 UR4, UPT, UPT, UR4, -UR5, URZ ;  /* 0x8000000504047290 */ /* 0x000fe4000fffe0ff */
[----:B------:R-:W-:Y:S02]  /*1b20*/  UIMAD UR46, UR6, UR10, UR46 ;  /* 0x0000000a062e72a4 */ /* 0x000fe4000f8e022e */
[----:B------:R-:W-:-:S12]  /*1b30*/  UIMAD UR45, UR4, UR12, UR45 ;  /* 0x0000000c042d72a4 */ /* 0x000fd8000f8e022d */
.L_x_20:
[----:B------:R-:W-:Y:S05]  /*1b40*/  BRA.U !UP6, `(.L_x_21) ;  /* 0x000000010e0c7547 */ /* 0x000fea000b800000 */
[----:B------:R-:W-:Y:S01]  /*1b50*/  UCGABAR_WAIT ;  /* 0x0000000000007dc7 */ /* 0x000fe20008000000 */
[----:B------:R-:W-:Y:S01]  /*1b60*/  CCTL.IVALL ;  /* 0x00000000ff00798f */ /* 0x000fe20002000000 */
[----:B------:R-:W-:Y:S05]  /*1b70*/  BRA `(.L_x_22) ;  /* 0x0000000000047947 */ /* 0x000fea0003800000 */
.L_x_21:
[----:B------:R-:W-:Y:S06]  /*1b80*/  BAR.SYNC.DEFER_BLOCKING 0x0 ;  /* 0x0000000000007b1d */ /* 0x000fec0000010000 */
.L_x_22:
[----:B------:R-:W-:Y:S05]  /*1b90*/  BRA.U UP0, `(.L_x_23) ;  /* 0x00000025005c7547 */ /* 0x000fea000b800000 */
[----:B------:R-:W2:Y:S01]  /*1ba0*/  LDCU UR6, c[0x0][0x38c] ;  /* 0x00007180ff0677ac */ /* 0x000ea20008000800 */
[----:B------:R-:W3:Y:S01]  /*1bb0*/  S2UR UR9, SR_CgaCtaId ;  /* 0x00000000000979c3 */ /* 0x000ee20000008800 */
[----:B------:R-:W-:Y:S01]  /*1bc0*/  PLOP3.LUT P1, PT, PT, PT, UP4, 0x80, 0x8 ;  /* 0x000000000008781c */ /* 0x000fe20003f2f048 */
[----:B------:R-:W-:Y:S01]  /*1bd0*/  IMAD.MOV.U32 R12, RZ, RZ, 0x1 ;  /* 0x00000001ff0c7424 */ /* 0x000fe200078e00ff */
[----:B------:R-:W-:Y:S01]  /*1be0*/  USHF.L.U32 UR7, UR21, 0x5, URZ ;  /* 0x0000000515077899 */ /* 0x000fe200080006ff */
[----:B------:R-:W-:Y:S01]  /*1bf0*/  ISETP.NE.AND P2, PT, R0, RZ, P3 ;  /* 0x000000ff0000720c */ /* 0x000fe20001f45270 */
[----:B------:R-:W-:Y:S01]  /*1c00*/  UMOV UR8, 0x400 ;  /* 0x0000040000087882 */ /* 0x000fe20000000000 */
[----:B------:R-:W-:Y:S01]  /*1c10*/  UISETP.NE.AND UP1, UPT, UR13, URZ, UPT ;  /* 0x000000ff0d00728c */ /* 0x000fe2000bf25270 */
[----:B------:R-:W-:Y:S02]  /*1c20*/  PLOP3.LUT P1, PT, P1, PT, PT, 0x8, 0x80 ;  /* 0x000000000080781c */ /* 0x000fe40000f2e170 */
[----:B------:R-:W-:Y:S01]  /*1c30*/  CS2R R10, SRZ ;  /* 0x00000000000a7805 */ /* 0x000fe2000001ff00 */
[----:B------:R-:W-:Y:S01]  /*1c40*/  IMAD.MOV.U32 R9, RZ, RZ, RZ ;  /* 0x000000ffff097224 */ /* 0x000fe200078e00ff */
[----:B------:R-:W-:Y:S01]  /*1c50*/  USHF.L.U32 UR49, UR21, 0x6, URZ ;  /* 0x0000000615317899 */ /* 0x000fe200080006ff */
[----:B------:R-:W-:Y:S01]  /*1c60*/  IMAD.MOV.U32 R8, RZ, RZ, 0x1 ;  /* 0x00000001ff087424 */ /* 0x000fe200078e00ff */
[----:B------:R-:W4:Y:S01]  /*1c70*/  LDCU UR39, c[0x0][0x370] ;  /* 0x00006e00ff2777ac */ /* 0x000f220008000800 */
[----:B------:R-:W-:-:S02]  /*1c80*/  USEL UR21, UR43, 0x2, UP1 ;  /* 0x000000022b157887 */ /* 0x000fc40008800000 */
[----:B--2---:R-:W-:Y:S02]  /*1c90*/  UIADD3 UR5, UPT, UPT, UR6, 0x3f, URZ ;  /* 0x0000003f06057890 */ /* 0x004fe4000fffe0ff */
[----:B------:R-:W-:Y:S02]  /*1ca0*/  UIADD3 UR48, UPT, UPT, UR6, 0x7e, URZ ;  /* 0x0000007e06307890 */ /* 0x000fe4000fffe0ff */
[----:B------:R-:W-:Y:S02]  /*1cb0*/  USHF.R.S32.HI UR4, URZ, 0x1f, UR5 ;  /* 0x0000001fff047899 */ /* 0x000fe40008011405 */
[----:B---3--:R-:W-:Y:S02]  /*1cc0*/  ULEA UR13, UR9, UR8, 0x18 ;  /* 0x00000008090d7291 */ /* 0x008fe4000f8ec0ff */
[----:B------:R-:W-:Y:S02]  /*1cd0*/  ULEA.HI UR4, UR4, UR5, URZ, 0x6 ;  /* 0x0000000504047291 */ /* 0x000fe4000f8f30ff */
[----:B------:R-:W-:-:S02]  /*1ce0*/  UIADD3 UR5, UPT, UPT, UR6, -0x1, URZ ;  /* 0xffffffff06057890 */ /* 0x000fc4000fffe0ff */
[----:B------:R-:W-:Y:S02]  /*1cf0*/  USHF.R.S32.HI UR41, URZ, 0x6, UR4 ;  /* 0x00000006ff297899 */ /* 0x000fe40008011404 */
[----:B------:R-:W-:Y:S02]  /*1d00*/  UISETP.GE.U32.AND UP2, UPT, UR5, -0x7f, UPT ;  /* 0xffffff810500788c */ /* 0x000fe4000bf46070 */
[----:B------:R-:W-:Y:S02]  /*1d10*/  UISETP.LT.U32.AND UP0, UPT, UR41, 0x24, UPT ;  /* 0x000000242900788c */ /* 0x000fe4000bf01070 */
[----:B------:R-:W-:Y:S02]  /*1d20*/  ULOP3.LUT UR5, UR7, 0x20, URZ, 0xc0, !UPT ;  /* 0x0000002007057892 */ /* 0x000fe4000f8ec0ff */
[----:B------:R-:W-:Y:S01]  /*1d30*/  USEL UR40, UR41, 0x24, UP0 ;  /* 0x0000002429287887 */ /* 0x000fe20008000000 */
[----:B------:R-:W2:Y:S03]  /*1d40*/  LDCU.64 UR26, c[0x0][0x348] ;  /* 0x00006900ff1a77ac */ /* 0x000ea60008000a00 */
[----:B------:R-:W-:-:S02]  /*1d50*/  UIADD3 UR4, UPT, UPT, UR40, -0x1, URZ ;  /* 0xffffffff28047890 */ /* 0x000fc4000fffe0ff */
[----:B------:R-:W-:Y:S01]  /*1d60*/  @UP2 UIADD3 UR4, UPT, UPT, UR40, URZ, URZ ;  /* 0x000000ff28042290 */ /* 0x000fe2000fffe0ff */
[----:B------:R-:W3:Y:S01]  /*1d70*/  LDCU UR38, c[0x0][0x374] ;  /* 0x00006e80ff2677ac */ /* 0x000ee20008000800 */
[----:B------:R-:W-:Y:S02]  /*1d80*/  UIADD3 UR30, UPT, UPT, UR13, 0x26600, UR28 ;  /* 0x000266000d1e7890 */ /* 0x000fe4000fffe01c */
[----:B------:R-:W-:Y:S02]  /*1d90*/  ULEA.HI UR44, UR28, UR5, URZ, 0x1a ;  /* 0x000000051c2c7291 */ /* 0x000fe4000f8fd0ff */
[----:B------:R-:W-:Y:S02]  /*1da0*/  UIADD3 UR47, UPT, UPT, UR41, -UR40, URZ ;  /* 0x80000028292f7290 */ /* 0x000fe4000fffe0ff */
[----:B------:R-:W-:Y:S02]  /*1db0*/  UIADD3 UR29, UPT, UPT, UR4, 0x1, URZ ;  /* 0x00000001041d7890 */ /* 0x000fe4000fffe0ff */
[----:B------:R-:W-:Y:S01]  /*1dc0*/  UIADD3 UR43, UPT, UPT, -UR4, URZ, URZ ;  /* 0x000000ff042b7290 */ /* 0x000fe2000fffe1ff */
[----:B----4-:R-:W-:-:S11]  /*1dd0*/  UMOV UR6, URZ ;  /* 0x000000ff00067c82 */ /* 0x010fd60008000000 */
.L_x_43:
[----:B------:R-:W4:Y:S02]  /*1de0*/  S2UR UR4, SR_CgaCtaId ;  /* 0x00000000000479c3 */ /* 0x000f240000008800 */
[----:B----4-:R-:W-:-:S09]  /*1df0*/  UISETP.NE.AND UP0, UPT, UR4, URZ, UPT ;  /* 0x000000ff0400728c */ /* 0x010fd2000bf05270 */
[----:B------:R-:W-:Y:S05]  /*1e00*/  BRA.U UP0, `(.L_x_24) ;  /* 0x0000000100287547 */ /* 0x000fea000b800000 */
[----:B------:R-:W-:Y:S02]  /*1e10*/  LEA R0, R9, UR13, 0x3 ;  /* 0x0000000d09007c11 */ /* 0x000fe4000f8e18ff */
[----:B------:R-:W-:-:S04]  /*1e20*/  SHF.L.U32 R2, R8, 0x1f, RZ ;  /* 0x0000001f08027819 */ /* 0x000fc800000006ff */
[----:B------:R-:W4:Y:S02]  /*1e30*/  SYNCS.PHASECHK.TRANS64.TRYWAIT P0, [R0+URZ+0x2d0], R2 ;  /* 0x0002d002000075a7 */ /* 0x000f2400080011ff */
[----:B----4-:R-:W-:Y:S05]  /*1e40*/  @!P0 BRA `(.L_x_25) ;  /* 0x0000006400688947 */ /* 0x010fea0003800000 */
.L_x_146:
[----:B------:R-:W-:Y:S01]  /*1e50*/  VIADD R9, R9, 0x1 ;  /* 0x0000000109097836 */ /* 0x000fe20000000000 */
[----:B------:R4:W-:Y:S04]  /*1e60*/  SYNCS.ARRIVE.TRANS64.A1T0 RZ, [R0+URZ+0x2c0], RZ ;  /* 0x0002c0ff00ff79a7 */ /* 0x0009e800081000ff */
[----:B------:R-:W-:-:S04]  /*1e70*/  ISETP.NE.AND P0, PT, R9, 0x2, PT ;  /* 0x000000020900780c */ /* 0x000fc80003f05270 */
[----:B------:R-:W-:Y:S02]  /*1e80*/  SEL R9, R9, RZ, P0 ;  /* 0x000000ff09097207 */ /* 0x000fe40000000000 */
[----:B----4-:R-:W-:-:S04]  /*1e90*/  SEL R0, RZ, 0x1, P0 ;  /* 0x00000001ff007807 */ /* 0x010fc80000000000 */
[----:B------:R-:W-:-:S07]  /*1ea0*/  LOP3.LUT R8, R8, R0, RZ, 0x3c, !PT ;  /* 0x0000000008087212 */ /* 0x000fce00078e3cff */
.L_x_24:
[----:B------:R-:W-:Y:S01]  /*1eb0*/  ULEA UR4, UR6, UR13, 0x3 ;  /* 0x0000000d06047291 */ /* 0x000fe2000f8e18ff */
[----:B------:R-:W-:Y:S01]  /*1ec0*/  SHF.L.U32 R0, R12, 0x1f, RZ ;  /* 0x0000001f0c007819 */ /* 0x000fe200000006ff */
[----:B------:R-:W-:Y:S02]  /*1ed0*/  UISETP.GE.U32.AND UP0, UPT, UR48, 0x7f, UPT ;  /* 0x0000007f3000788c */ /* 0x000fe4000bf06070 */
[----:B------:R-:W-:Y:S01]  /*1ee0*/  ULEA UR19, UR46, UR44, 0x6 ;  /* 0x0000002c2e137291 */ /* 0x000fe2000f8e30ff */
[----:B------:R-:W-:-:S04]  /*1ef0*/  UMOV UR7, URZ ;  /* 0x000000ff00077c82 */ /* 0x000fc80008000000 */
[----:B------:R4:W1:Y:S01]  /*1f00*/  SYNCS.PHASECHK.TRANS64.TRYWAIT P0, [UR4+0x120], R0 ;  /* 0x00012000ff0075a7 */ /* 0x0008620008001104 */
[----:B------:R-:W-:-:S04]  /*1f10*/  ULEA.HI UR4, UR45, UR45, URZ, 0x1 ;  /* 0x0000002d2d047291 */ /* 0x000fc8000f8f08ff */
[----:B------:R-:W-:-:S04]  /*1f20*/  USHF.L.U32 UR4, UR4, 0x6, URZ ;  /* 0x0000000604047899 */ /* 0x000fc800080006ff */
[----:B------:R-:W-:-:S04]  /*1f30*/  ULOP3.LUT UR35, UR4, 0xffffff80, URZ, 0xc0, !UPT ;  /* 0xffffff8004237892 */ /* 0x000fc8000f8ec0ff */
[----:B------:R-:W-:Y:S01]  /*1f40*/  ULOP3.LUT UR35, UR35, 0x40, UR49, 0xf8, !UPT ;  /* 0x0000004023237892 */ /* 0x000fe2000f8ef831 */
[----:B------:R-:W-:Y:S11]  /*1f50*/  BRA.U !UP0, `(.L_x_26) ;  /* 0x0000000108c47547 */ /* 0x000ff6000b800000 */
[----:B------:R-:W-:Y:S01]  /*1f60*/  UMOV UR10, UR43 ;  /* 0x0000002b000a7c82 */ /* 0x000fe20008000000 */
[----:B------:R-:W-:Y:S01]  /*1f70*/  UMOV UR4, UR6 ;  /* 0x0000000600047c82 */ /* 0x000fe20008000000 */
[----:B------:R-:W-:-:S05]  /*1f80*/  UMOV UR34, URZ ;  /* 0x000000ff00227c82 */ /* 0x000fca0008000000 */
.L_x_32:
[----:B------:R-:W-:Y:S01]  /*1f90*/  ULEA UR33, UR4, UR13, 0x3 ;  /* 0x0000000d04217291 */ /* 0x000fe2000f8e18ff */
[----:B------:R-:W-:Y:S01]  /*1fa0*/  @P3 MOV R2, 0x3000 ;  /* 0x0000300000023802 */ /* 0x000fe20000000f00 */
[----:B-12---:R-:W-:Y:S10]  /*1fb0*/  @P0 BRA `(.L_x_27) ;  /* 0x00000000000c0947 */ /* 0x006ff40003800000 */
[----:B------:R-:W-:-:S04]  /*1fc0*/  SHF.L.U32 R3, R12, 0x1f, RZ ;  /* 0x0000001f0c037819 */ /* 0x000fc800000006ff */
[----:B------:R-:W1:Y:S02]  /*1fd0*/  SYNCS.PHASECHK.TRANS64.TRYWAIT P0, [UR33+0x120], R3 ;  /* 0x00012003ff0075a7 */ /* 0x000e640008001121 */
[----:B-1----:R-:W-:Y:S05]  /*1fe0*/  @!P0 BRA `(.L_x_28) ;  /* 0x0000006400148947 */ /* 0x002fea0003800000 */
.L_x_27:
[----:B------:R1:W-:Y:S01]  /*1ff0*/  @P3 SYNCS.ARRIVE.TRANS64 RZ, [UR33], R2 ;  /* 0x00000002ffff39a7 */ /* 0x0003e20008000021 */
[----:B------:R-:W-:Y:S02]  /*2000*/  ULOP3.LUT UR5, UR21, 0x2, URZ, 0xfc, !UPT ;  /* 0x0000000215057892 */ /* 0x000fe4000f8efcff */
[----:B------:R-:W-:Y:S02]  /*2010*/  UIADD3 UR10, UPT, UPT, UR10, 0x1, URZ ;  /* 0x000000010a0a7890 */ /* 0x000fe4000fffe0ff */
[----:B------:R-:W-:Y:S02]  /*2020*/  UISETP.NE.AND UP0, UPT, UR5, 0x2, UPT ;  /* 0x000000020500788c */ /* 0x000fe4000bf05270 */
[----:B------:R-:W-:-:S07]  /*2030*/  UISETP.NE.AND UP2, UPT, UR10, 0x1, UPT ;  /* 0x000000010a00788c */ /* 0x000fce000bf45270 */
[----:B------:R-:W-:Y:S05]  /*2040*/  BRA.U UP0, `(.L_x_29) ;  /* 0x0000000100047547 */ /* 0x000fea000b800000 */
[----:B--23--:R-:W-:Y:S05]  /*2050*/  BPT.TRAP 0x1 ;  /* 0x000000040000795c */ /* 0x00cfea0000300000 */
.L_x_29:
[----:B------:R-:W-:Y:S04]  /*2060*/  BSSY.RECONVERGENT B0, `(.L_x_30) ;  /* 0x0000003000007945 */ /* 0x000fe80003800200 */
[----:B------:R-:W-:Y:S05]  /*2070*/  @!P2 BRA `(.L_x_31) ;  /* 0x000000000004a947 */ /* 0x000fea0003800000 */
[----:B--23--:R-:W-:Y:S05]  /*2080*/  BPT.TRAP 0x1 ;  /* 0x000000040000795c */ /* 0x00cfea0000300000 */
.L_x_31:
[----:B--23--:R-:W-:Y:S05]  /*2090*/  BSYNC.RECONVERGENT B0 ;  /* 0x0000000000007941 */ /* 0x00cfea0003800200 */
.L_x_30:
[----:B------:R-:W-:Y:S02]  /*20a0*/  UIADD3 UR5, UPT, UPT, UR4, 0x1, URZ ;  /* 0x0000000104057890 */ /* 0x000fe4000fffe0ff */
[----:B------:R-:W-:Y:S02]  /*20b0*/  ULEA UR32, UR4, UR13, 0xc ;  /* 0x0000000d04207291 */ /* 0x000fe4000f8e60ff */
[----:B------:R-:W-:Y:S02]  /*20c0*/  UISETP.NE.AND UP0, UPT, UR5, 0x24, UPT ;  /* 0x000000240500788c */ /* 0x000fe4000bf05270 */
[----:B------:R-:W-:Y:S02]  /*20d0*/  UIADD3 UR8, UP1, UPT, UR26, 0x80, URZ ;  /* 0x000000801a087890 */ /* 0x000fe4000ff3e0ff */
[----:B------:R-:W-:Y:S02]  /*20e0*/  USEL UR7, URZ, 0x1, UP0 ;  /* 0x00000001ff077887 */ /* 0x000fe40008000000 */
[----:B------:R-:W-:-:S02]  /*20f0*/  USEL UR6, UR5, URZ, UP0 ;  /* 0x000000ff05067287 */ /* 0x000fc40008000000 */
[----:B------:R-:W-:Y:S02]  /*2100*/  ULEA UR16, UR4, UR28, 0xb ;  /* 0x0000001c04107291 */ /* 0x000fe4000f8e58ff */
[----:B------:R-:W-:Y:S01]  /*2110*/  ULEA UR5, UR6, UR13, 0x3 ;  /* 0x0000000d06057291 */ /* 0x000fe2000f8e18ff */
[----:B------:R-:W-:Y:S01]  /*2120*/  LOP3.LUT R12, R12, UR7, RZ, 0x3c, !PT ;  /* 0x000000070c0c7c12 */ /* 0x000fe2000f8e3cff */
[----:B------:R-:W-:Y:S02]  /*2130*/  UIADD3 UR4, UP0, UPT, UR26, 0x180, URZ ;  /* 0x000001801a047890 */ /* 0x000fe4000ff1e0ff */
[----:B------:R-:W-:Y:S01]  /*2140*/  ULOP3.LUT UR33, UR33, 0xfefffff8, URZ, 0xc0, !UPT ;  /* 0xfefffff821217892 */ /* 0x000fe2000f8ec0ff */
[----:B-1--4-:R-:W-:Y:S01]  /*2150*/  SHF.L.U32 R0, R12, 0x1f, RZ ;  /* 0x0000001f0c007819 */ /* 0x012fe200000006ff */
[----:B------:R-:W-:Y:S02]  /*2160*/  UIADD3.X UR9, UPT, UPT, URZ, UR27, URZ, UP1, !UPT ;  /* 0x0000001bff097290 */ /* 0x000fe40008ffe4ff */
[----:B------:R-:W-:Y:S01]  /*2170*/  UIADD3 UR32, UPT, UPT, UR32, 0x2600, URZ ;  /* 0x0000260020207890 */ /* 0x000fe2000fffe0ff */
[----:B------:R1:W2:Y:S01]  /*2180*/  SYNCS.PHASECHK.TRANS64.TRYWAIT P0, [UR5+0x120], R0 ;  /* 0x00012000ff0075a7 */ /* 0x0002a20008001105 */
[----:B------:R-:W-:-:S02]  /*2190*/  UIADD3 UR16, UPT, UPT, UR13, 0x26600, UR16 ;  /* 0x000266000d107890 */ /* 0x000fc4000fffe010 */
[----:B------:R-:W-:Y:S02]  /*21a0*/  UIADD3.X UR5, UPT, UPT, URZ, UR27, URZ, UP0, !UPT ;  /* 0x0000001bff057290 */ /* 0x000fe400087fe4ff */
[----:B------:R-:W-:Y:S01]  /*21b0*/  UPRMT UR7, URZ, 0x5410, UR24 ;  /* 0x00005410ff077896 */ /* 0x000fe20008000018 */
[----:B------:R-:W-:Y:S01]  /*21c0*/  UMOV UR14, 0x0 ;  /* 0x00000000000e7882 */ /* 0x000fe20000000000 */
[----:B------:R-:W-:Y:S01]  /*21d0*/  UMOV UR15, 0x10000000 ;  /* 0x10000000000f7882 */ /* 0x000fe20000000000 */
[----:B------:R-:W-:Y:S01]  /*21e0*/  UMOV UR18, UR34 ;  /* 0x0000002200127c82 */ /* 0x000fe20008000000 */
[----:B------:R-:W-:Y:S01]  /*21f0*/  UMOV UR20, UR36 ;  /* 0x0000002400147c82 */ /* 0x000fe20008000000 */
[----:B------:R-:W-:Y:S01]  /*2200*/  UMOV UR17, UR33 ;  /* 0x0000002100117c82 */ /* 0x000fe20008000000 */
[----:B------:R3:W-:Y:S03]  /*2210*/  UTMALDG.3D.2CTA [UR32], [UR8], desc[UR14] ;  /* 0x00000e20080075b4 */ /* 0x0007e60008211000 */
[----:B------:R4:W-:Y:S01]  /*2220*/  UTMALDG.3D.MULTICAST.2CTA [UR16], [UR4], UR7, desc[UR14] ;  /* 0x00000e10040073b4 */ /* 0x0009e20008211807 */
[----:B---3--:R-:W-:Y:S01]  /*2230*/  UIADD3 UR34, UPT, UPT, UR34, 0x40, URZ ;  /* 0x0000004022227890 */ /* 0x008fe2000fffe0ff */
[----:B----4-:R-:W-:Y:S01]  /*2240*/  UMOV UR7, UR29 ;  /* 0x0000001d00077c82 */ /* 0x010fe20008000000 */
[----:B------:R-:W-:Y:S01]  /*2250*/  UMOV UR4, UR6 ;  /* 0x0000000600047c82 */ /* 0x000fe20008000000 */
[----:B------:R-:W-:Y:S09]  /*2260*/  BRA.U UP2, `(.L_x_32) ;  /* 0xfffffffd02487547 */ /* 0x000ff2000b83ffff */
.L_x_26:
[----:B------:R-:W-:Y:S01]  /*2270*/  ULEA UR4, UR6, UR13, 0x3 ;  /* 0x0000000d06047291 */ /* 0x000fe2000f8e18ff */
[----:B-1--4-:R-:W-:Y:S01]  /*2280*/  SHF.L.U32 R0, R12, 0x1f, RZ ;  /* 0x0000001f0c007819 */ /* 0x012fe200000006ff */
[----:B------:R-:W-:Y:S01]  /*2290*/  @!P1 SYNCS.ARRIVE.TRANS64.A1T0 RZ, [UR13+0x258], RZ ;  /* 0x000258ffffff99a7 */ /* 0x000fe2000810000d */
[----:B------:R-:W-:-:S06]  /*22a0*/  UISETP.GT.AND UP0, UPT, UR41, UR40, UPT ;  /* 0x000000282900728c */ /* 0x000fcc000bf04270 */
[----:B--2---:R1:W2:Y:S03]  /*22b0*/  SYNCS.PHASECHK.TRANS64.TRYWAIT P0, [UR4+0x120], R0 ;  /* 0x00012000ff0075a7 */ /* 0x0042a60008001104 */
[----:B------:R-:W-:Y:S05]  /*22c0*/  BRA.U !UP0, `(.L_x_33) ;  /* 0x0000000108c07547 */ /* 0x000fea000b800000 */
[----:B------:R-:W-:Y:S01]  /*22d0*/  UIADD3 UR25, UPT, UPT, UR47, UR7, URZ ;  /* 0x000000072f197290 */ /* 0x000fe2000fffe0ff */
[----:B------:R-:W-:-:S11]  /*22e0*/  UMOV UR4, UR6 ;  /* 0x0000000600047c82 */ /* 0x000fd60008000000 */
.L_x_39:
[----:B------:R-:W-:Y:S01]  /*22f0*/  ULEA UR9, UR4, UR13, 0x3 ;  /* 0x0000000d04097291 */ /* 0x000fe2000f8e18ff */
[----:B--2---:R-:W-:Y:S01]  /*2300*/  @P3 MOV R2, 0x3000 ;  /* 0x0000300000023802 */ /* 0x004fe20000000f00 */
[----:B-12-4-:R-:W-:Y:S10]  /*2310*/  @P0 BRA `(.L_x_34) ;  /* 0x00000000000c0947 */ /* 0x016ff40003800000 */
[----:B------:R-:W-:-:S04]  /*2320*/  SHF.L.U32 R3, R12, 0x1f, RZ ;  /* 0x0000001f0c037819 */ /* 0x000fc800000006ff */
[----:B------:R-:W2:Y:S02]  /*2330*/  SYNCS.PHASECHK.TRANS64.TRYWAIT P0, [UR9+0x120], R3 ;  /* 0x00012003ff0075a7 */ /* 0x000ea40008001109 */
[----:B--2---:R-:W-:Y:S05]  /*2340*/  @!P0 BRA `(.L_x_35) ;  /* 0x0000006000548947 */ /* 0x004fea0003800000 */
.L_x_34:
[----:B------:R2:W-:Y:S01]  /*2350*/  @P3 SYNCS.ARRIVE.TRANS64 RZ, [UR9], R2 ;  /* 0x00000002ffff39a7 */ /* 0x0005e20008000009 */
[----:B------:R-:W-:-:S04]  /*2360*/  ULOP3.LUT UR5, UR21, 0x2, URZ, 0xfc, !UPT ;  /* 0x0000000215057892 */ /* 0x000fc8000f8efcff */
[----:B------:R-:W-:-:S09]  /*2370*/  UISETP.NE.AND UP0, UPT, UR5, 0x2, UPT ;  /* 0x000000020500788c */ /* 0x000fd2000bf05270 */
[----:B------:R-:W-:Y:S05]  /*2380*/  BRA.U UP0, `(.L_x_36) ;  /* 0x0000000100047547 */ /* 0x000fea000b800000 */
[----:B---3--:R-:W-:Y:S05]  /*2390*/  BPT.TRAP 0x1 ;  /* 0x000000040000795c */ /* 0x008fea0000300000 */
.L_x_36:
[----:B------:R-:W-:Y:S04]  /*23a0*/  BSSY.RECONVERGENT B0, `(.L_x_37) ;  /* 0x0000003000007945 */ /* 0x000fe80003800200 */
[----:B------:R-:W-:Y:S05]  /*23b0*/  @!P2 BRA `(.L_x_38) ;  /* 0x000000000004a947 */ /* 0x000fea0003800000 */
[----:B---3--:R-:W-:Y:S05]  /*23c0*/  BPT.TRAP 0x1 ;  /* 0x000000040000795c */ /* 0x008fea0000300000 */
.L_x_38:
[----:B---3--:R-:W-:Y:S05]  /*23d0*/  BSYNC.RECONVERGENT B0 ;  /* 0x0000000000007941 */ /* 0x008fea0003800200 */
.L_x_37:
[----:B------:R-:W-:Y:S02]  /*23e0*/  UIADD3 UR5, UPT, UPT, UR4, 0x1, URZ ;  /* 0x0000000104057890 */ /* 0x000fe4000fffe0ff */
[----:B------:R-:W-:Y:S02]  /*23f0*/  USHF.L.U32 UR10, UR7, 0x6, URZ ;  /* 0x00000006070a7899 */ /* 0x000fe400080006ff */
[----:B------:R-:W-:Y:S02]  /*2400*/  UISETP.NE.AND UP0, UPT, UR5, 0x24, UPT ;  /* 0x000000240500788c */ /* 0x000fe4000bf05270 */
[----:B------:R-:W-:Y:S02]  /*2410*/  UIADD3 UR7, UPT, UPT, UR7, 0x1, URZ ;  /* 0x0000000107077890 */ /* 0x000fe4000fffe0ff */
[----:B------:R-:W-:Y:S02]  /*2420*/  USEL UR8, URZ, 0x1, UP0 ;  /* 0x00000001ff087887 */ /* 0x000fe40008000000 */
[----:B------:R-:W-:-:S02]  /*2430*/  USEL UR6, UR5, URZ, UP0 ;  /* 0x000000ff05067287 */ /* 0x000fc40008000000 */
[----:B------:R-:W-:Y:S02]  /*2440*/  UIADD3 UR22, UP0, UPT, UR26, 0x180, URZ ;  /* 0x000001801a167890 */ /* 0x000fe4000ff1e0ff */
[----:B------:R-:W-:Y:S01]  /*2450*/  LOP3.LUT R12, R12, UR8, RZ, 0x3c, !PT ;  /* 0x000000080c0c7c12 */ /* 0x000fe2000f8e3cff */
[----:B------:R-:W-:Y:S02]  /*2460*/  ULEA UR8, UR4, UR13, 0xc ;  /* 0x0000000d04087291 */ /* 0x000fe4000f8e60ff */
[----:B------:R-:W-:Y:S01]  /*2470*/  UIADD3 UR14, UP1, UPT, UR26, 0x80, URZ ;  /* 0x000000801a0e7890 */ /* 0x000fe2000ff3e0ff */
[----:B-1----:R-:W-:Y:S01]  /*2480*/  SHF.L.U32 R0, R12, 0x1f, RZ ;  /* 0x0000001f0c007819 */ /* 0x002fe200000006ff */
[----:B------:R-:W-:Y:S02]  /*2490*/  UIADD3.X UR23, UPT, UPT, URZ, UR27, URZ, UP0, !UPT ;  /* 0x0000001bff177290 */ /* 0x000fe400087fe4ff */
[----:B------:R-:W-:Y:S02]  /*24a0*/  UISETP.NE.AND UP0, UPT, UR7, UR25, UPT ;  /* 0x000000190700728c */ /* 0x000fe4000bf05270 */
[----:B------:R-:W-:-:S02]  /*24b0*/  ULEA UR5, UR6, UR13, 0x3 ;  /* 0x0000000d06057291 */ /* 0x000fc4000f8e18ff */
[----:B------:R-:W-:Y:S02]  /*24c0*/  ULOP3.LUT UR9, UR9, 0xfefffff8, URZ, 0xc0, !UPT ;  /* 0xfefffff809097892 */ /* 0x000fe4000f8ec0ff */
[----:B------:R-:W-:Y:S02]  /*24d0*/  ULEA UR16, UR4, UR30, 0xb ;  /* 0x0000001e04107291 */ /* 0x000fe4000f8e58ff */
[----:B------:R-:W-:Y:S02]  /*24e0*/  UIADD3 UR8, UPT, UPT, UR8, 0x2600, URZ ;  /* 0x0000260008087890 */ /* 0x000fe4000fffe0ff */
[----:B------:R-:W-:Y:S01]  /*24f0*/  UIADD3.X UR15, UPT, UPT, URZ, UR27, URZ, UP1, !UPT ;  /* 0x0000001bff0f7290 */ /* 0x000fe20008ffe4ff */
[----:B------:R4:W1:Y:S01]  /*2500*/  SYNCS.PHASECHK.TRANS64.TRYWAIT P0, [UR5+0x120], R0 ;  /* 0x00012000ff0075a7 */ /* 0x0008620008001105 */
[----:B------:R-:W-:Y:S01]  /*2510*/  UPRMT UR4, URZ, 0x5410, UR24 ;  /* 0x00005410ff047896 */ /* 0x000fe20008000018 */
[----:B------:R-:W-:Y:S01]  /*2520*/  UMOV UR32, 0x0 ;  /* 0x0000000000207882 */ /* 0x000fe20000000000 */
[----:B------:R-:W-:Y:S01]  /*2530*/  UMOV UR33, 0x10000000 ;  /* 0x1000000000217882 */ /* 0x000fe20000000000 */
[----:B------:R-:W-:Y:S01]  /*2540*/  UMOV UR11, UR35 ;  /* 0x00000023000b7c82 */ /* 0x000fe20008000000 */
[----:B------:R-:W-:Y:S01]  /*2550*/  UMOV UR12, UR36 ;  /* 0x00000024000c7c82 */ /* 0x000fe20008000000 */
[----:B------:R-:W-:Y:S01]  /*2560*/  UMOV UR20, UR36 ;  /* 0x0000002400147c82 */ /* 0x000fe20008000000 */
[----:B------:R-:W-:Y:S01]  /*2570*/  UMOV UR17, UR9 ;  /* 0x0000000900117c82 */ /* 0x000fe20008000000 */
[----:B------:R-:W-:Y:S01]  /*2580*/  UMOV UR18, UR10 ;  /* 0x0000000a00127c82 */ /* 0x000fe20008000000 */
[----:B------:R-:W-:Y:S01]  /*2590*/  UTMALDG.3D.2CTA [UR8], [UR14], desc[UR32] ;  /* 0x000020080e0075b4 */ /* 0x000fe20008211000 */
[----:B------:R3:W-:Y:S02]  /*25a0*/  UTMALDG.3D.MULTICAST.2CTA [UR16], [UR22], UR4, desc[UR32] ;  /* 0x00002010160073b4 */ /* 0x0007e40008211804 */
[----:B---3--:R-:W-:Y:S01]  /*25b0*/  UMOV UR4, UR6 ;  /* 0x0000000600047c82 */ /* 0x008fe20008000000 */
[----:B------:R-:W-:Y:S05]  /*25c0*/  BRA.U UP0, `(.L_x_39) ;  /* 0xfffffffd00487547 */ /* 0x000fea000b83ffff */
.L_x_33:
[C---:B------:R-:W-:Y:S01]  /*25d0*/  LEA R3, R11.reuse, UR13, 0x3 ;  /* 0x0000000d0b037c11 */ /* 0x040fe2000f8e18ff */
[----:B------:R-:W-:Y:S01]  /*25e0*/  NOP ;  /* 0x0000000000007918 */ /* 0x000fe20000000000 */
[----:B-1--4-:R-:W-:Y:S02]  /*25f0*/  SHF.L.U32 R0, R10, 0x1f, RZ ;  /* 0x0000001f0a007819 */ /* 0x012fe400000006ff */
[----:B------:R-:W-:Y:S02]  /*2600*/  LEA R4, R11, UR13, 0x4 ;  /* 0x0000000d0b047c11 */ /* 0x000fe4000f8e20ff */
[----:B--2---:R-:W1:Y:S02]  /*2610*/  SYNCS.PHASECHK.TRANS64.TRYWAIT P0, [R3+URZ+0x260], R0 ;  /* 0x00026000030075a7 */ /* 0x004e6400080011ff */
[----:B-1----:R-:W-:Y:S05]  /*2620*/  @!P0 BRA `(.L_x_40) ;  /* 0x0000005c00b48947 */ /* 0x002fea0003800000 */
.L_x_149:
[----:B------:R-:W2:Y:S01]  /*2630*/  LDS.128 R4, [R4+0x2f0] ;  /* 0x0002f00004047984 */ /* 0x000ea20000000c00 */
[----:B------:R-:W-:Y:S01]  /*2640*/  UISETP.GE.AND UP0, UPT, UR42, 0x1, UPT ;  /* 0x000000012a00788c */ /* 0x000fe2000bf06270 */
[----:B------:R-:W-:Y:S01]  /*2650*/  @!PT LDS RZ, [RZ] ;  /* 0x00000000fffff984 */ /* 0x000fe20000000800 */
[----:B------:R-:W-:Y:S01]  /*2660*/  @!PT LDS RZ, [RZ] ;  /* 0x00000000fffff984 */ /* 0x000fe20000000800 */
[----:B------:R-:W-:Y:S01]  /*2670*/  @!PT LDS RZ, [RZ] ;  /* 0x00000000fffff984 */ /* 0x000fe20000000800 */
[----:B------:R-:W-:Y:S01]  /*2680*/  @!PT LDS RZ, [RZ] ;  /* 0x00000000fffff984 */ /* 0x000fe20000000800 */
[----:B------:R4:W-:Y:S06]  /*2690*/  MEMBAR.ALL.CTA ;  /* 0x0000000000007992 */ /* 0x0009ec0000008000 */
[----:B----4-:R-:W4:Y:S01]  /*26a0*/  FENCE.VIEW.ASYNC.S ;  /* 0x00000000000073c6 */ /* 0x010f220000000000 */
[----:B--2---:R-:W-:-:S13]  /*26b0*/  LOP3.LUT P0, RZ, R6, 0x1, RZ, 0xc0, !PT ;  /* 0x0000000106ff7812 */ /* 0x004fda000780c0ff */
[----:B----4-:R-:W-:Y:S01]  /*26c0*/  VOTEU.ANY UP1, P0 ;  /* 0x0000000000ff7886 */ /* 0x010fe20000020100 */
[----:B------:R-:W-:-:S13]  /*26d0*/  PLOP3.LUT P0, PT, PT, PT, UP1, 0x80, 0x8 ;  /* 0x000000000008781c */ /* 0x000fda0003f0f018 */
[----:B-1----:R-:W-:Y:S02]  /*26e0*/  @P0 LOP3.LUT R0, R5, 0xffff, RZ, 0xc0, !PT ;  /* 0x0000ffff05000812 */ /* 0x002fe400078ec0ff */
[----:B------:R-:W-:Y:S02]  /*26f0*/  @P0 MOV R2, R4 ;  /* 0x0000000400020202 */ /* 0x000fe40000000f00 */
[----:B------:R-:W-:Y:S01]  /*2700*/  @P0 R2UR UR5, R0 ;  /* 0x00000000000502ca */ /* 0x000fe200000e0000 */
[----:B------:R-:W-:Y:S01]  /*2710*/  VIADD R0, R3, 0x270 ;  /* 0x0000027003007836 */ /* 0x000fe20000000000 */
[----:B------:R-:W-:Y:S02]  /*2720*/  @P0 SHF.R.U32.HI R4, RZ, 0x10, R5 ;  /* 0x00000010ff040819 */ /* 0x000fe40000011605 */
[----:B------:R-:W-:Y:S02]  /*2730*/  @P0 R2UR UR7, R2 ;  /* 0x00000000020702ca */ /* 0x000fe400000e0000 */
[----:B------:R-:W-:-:S02]  /*2740*/  PRMT R0, RZ, 0x654, R0 ;  /* 0x00000654ff007816 */ /* 0x000fc40000000000 */
[----:B------:R-:W-:Y:S02]  /*2750*/  @P0 R2UR UR4, R4 ;  /* 0x00000000040402ca */ /* 0x000fe400000e0000 */
[----:B------:R1:W-:Y:S03]  /*2760*/  SYNCS.ARRIVE.TRANS64.RED.A1T0 RZ, [R0+URZ], RZ ;  /* 0x000000ff00ff79a7 */ /* 0x0003e600081004ff */
[----:B------:R-:W-:-:S04]  /*2770*/  @UP1 UMOV UR31, UR5 ;  /* 0x00000005001f1c82 */ /* 0x000fc80008000000 */
[----:B------:R-:W-:-:S04]  /*2780*/  @UP1 UMOV UR37, UR7 ;  /* 0x0000000700251c82 */ /* 0x000fc80008000000 */
[----:B------:R-:W-:Y:S01]  /*2790*/  @UP1 UMOV UR36, UR4 ;  /* 0x0000000400241c82 */ /* 0x000fe20008000000 */
[----:B------:R-:W-:Y:S05]  /*27a0*/  BRA.U !UP0, `(.L_x_41) ;  /* 0x0000000108d47547 */ /* 0x000fea000b800000 */
[----:B------:R-:W3:Y:S01]  /*27b0*/  LDCU.128 UR16, c[0x0][0xb10] ;  /* 0x00016200ff1077ac */ /* 0x000ee20008000c00 */
[----:B------:R-:W2:Y:S01]  /*27c0*/  LDCU UR12, c[0x0][0xb20] ;  /* 0x00016400ff0c77ac */ /* 0x000ea20008000800 */
[----:B------:R-:W4:Y:S01]  /*27d0*/  LDCU UR20, c[0x0][0xb0c] ;  /* 0x00016180ff1477ac */ /* 0x000f220008000800 */
[----:B------:R-:W1:Y:S01]  /*27e0*/  LDCU.64 UR8, c[0x0][0xb28] ;  /* 0x00016500ff0877ac */ /* 0x000e620008000a00 */
[----:B------:R-:W-:Y:S02]  /*27f0*/  UISETP.NE.AND UP3, UPT, UR42, 0x1, UPT ;  /* 0x000000012a00788c */ /* 0x000fe4000bf65270 */
[----:B---3--:R-:W-:Y:S02]  /*2800*/  UIMAD.WIDE.U32 UR10, UR38, UR19, URZ ;  /* 0x00000013260a72a5 */ /* 0x008fe4000f8e00ff */
[----:B------:R-:W-:Y:S02]  /*2810*/  UIMAD.WIDE.U32 UR4, UR39, UR16, URZ ;  /* 0x00000010270472a5 */ /* 0x000fe4000f8e00ff */
[----:B------:R-:W-:-:S02]  /*2820*/  UISETP.NE.AND UP0, UPT, UR18, 0x1, UPT ;  /* 0x000000011200788c */ /* 0x000fc4000bf05270 */
[----:B------:R-:W-:Y:S01]  /*2830*/  UIMAD.WIDE.U32 UR22, UR31, UR19, URZ ;  /* 0x000000131f1672a5 */ /* 0x000fe2000f8e00ff */
[----:B------:R-:W-:Y:S02]  /*2840*/  UMOV UR10, UR11 ;  /* 0x0000000b000a7c82 */ /* 0x000fe40008000000 */
[----:B------:R-:W-:Y:S01]  /*2850*/  UMOV UR4, UR5 ;  /* 0x0000000500047c82 */ /* 0x000fe20008000000 */
[----:B--2---:R-:W-:Y:S02]  /*2860*/  USHF.R.U32.HI UR10, URZ, UR12, UR10 ;  /* 0x0000000cff0a7299 */ /* 0x004fe4000801160a */
[----:B----4-:R-:W-:Y:S02]  /*2870*/  UISETP.NE.AND UP2, UPT, UR20, 0x1, UPT ;  /* 0x000000011400788c */ /* 0x010fe4000bf45270 */
[----:B------:R-:W-:Y:S02]  /*2880*/  USHF.R.U32.HI UR4, URZ, UR17, UR4 ;  /* 0x00000011ff047299 */ /* 0x000fe40008011604 */
[----:B------:R-:W-:-:S02]  /*2890*/  USEL UR5, UR38, UR10, !UP0 ;  /* 0x0000000a26057287 */ /* 0x000fc4000c000000 */
[----:B------:R-:W-:Y:S02]  /*28a0*/  USEL UR7, UR39, UR4, !UP2 ;  /* 0x0000000427077287 */ /* 0x000fe4000d000000 */
[----:B-1----:R-:W-:Y:S01]  /*28b0*/  UIMAD.WIDE.U32 UR10, UR5, UR8, URZ ;  /* 0x00000008050a72a5 */ /* 0x002fe2000f8e00ff */
[----:B------:R-:W-:Y:S01]  /*28c0*/  UMOV UR4, UR23 ;  /* 0x0000001700047c82 */ /* 0x000fe20008000000 */
[----:B------:R-:W-:Y:S02]  /*28d0*/  UIMAD.WIDE.U32 UR14, UR37, UR16, URZ ;  /* 0x00000010250e72a5 */ /* 0x000fe4000f8e00ff */
[----:B------:R-:W-:-:S03]  /*28e0*/  UIMAD.WIDE.U32 UR22, UR7, UR8, URZ ;  /* 0x00000008071672a5 */ /* 0x000fc6000f8e00ff */
[----:B------:R-:W-:Y:S01]  /*28f0*/  UMOV UR10, UR11 ;  /* 0x0000000b000a7c82 */ /* 0x000fe20008000000 */
[----:B------:R-:W-:Y:S02]  /*2900*/  USHF.R.U32.HI UR4, URZ, UR12, UR4 ;  /* 0x0000000cff047299 */ /* 0x000fe40008011604 */
[----:B------:R-:W-:Y:S01]  /*2910*/  @UP3 USHF.R.U32.HI UR5, URZ, UR9, UR10 ;  /* 0x00000009ff053299 */ /* 0x000fe2000801160a */
[----:B------:R-:W-:Y:S01]  /*2920*/  UMOV UR14, UR15 ;  /* 0x0000000f000e7c82 */ /* 0x000fe20008000000 */
[----:B------:R-:W-:Y:S01]  /*2930*/  UMOV UR22, UR23 ;  /* 0x0000001700167c82 */ /* 0x000fe20008000000 */
[----:B------:R-:W-:Y:S02]  /*2940*/  USHF.R.U32.HI UR17, URZ, UR17, UR14 ;  /* 0x00000011ff117299 */ /* 0x000fe4000801160e */
[----:B------:R-:W-:Y:S02]  /*2950*/  USEL UR4, UR31, UR4, !UP0 ;  /* 0x000000041f047287 */ /* 0x000fe4000c000000 */
[----:B------:R-:W-:-:S02]  /*2960*/  @UP3 USHF.R.U32.HI UR7, URZ, UR9, UR22 ;  /* 0x00000009ff073299 */ /* 0x000fc40008011616 */
[----:B------:R-:W-:Y:S02]  /*2970*/  UIMAD UR10, UR42, UR5, URZ ;  /* 0x000000052a0a72a4 */ /* 0x000fe4000f8e02ff */
[----:B------:R-:W-:Y:S02]  /*2980*/  USEL UR5, UR37, UR17, !UP2 ;  /* 0x0000001125057287 */ /* 0x000fe4000d000000 */
[----:B------:R-:W-:Y:S02]  /*2990*/  UIMAD UR12, UR42, UR7, URZ ;  /* 0x000000072a0c72a4 */ /* 0x000fe4000f8e02ff */
[----:B------:R-:W-:Y:S02]  /*29a0*/  UISETP.GE.AND UP0, UPT, UR4, UR10, UPT ;  /* 0x0000000a0400728c */ /* 0x000fe4000bf06270 */
[----:B------:R-:W-:Y:S02]  /*29b0*/  UIMAD.WIDE.U32 UR10, UR4, UR8, URZ ;  /* 0x00000008040a72a5 */ /* 0x000fe4000f8e00ff */
[----:B------:R-:W-:-:S02]  /*29c0*/  UISETP.GE.OR UP0, UPT, UR5, UR12, UP0 ;  /* 0x0000000c0500728c */ /* 0x000fc40008706670 */
[----:B------:R-:W-:Y:S02]  /*29d0*/  UIMAD.WIDE.U32 UR14, UR5, UR8, URZ ;  /* 0x00000008050e72a5 */ /* 0x000fe4000f8e00ff */
[----:B------:R-:W-:Y:S01]  /*29e0*/  UIADD3 UR12, UPT, UPT, -UR5, URZ, URZ ;  /* 0x000000ff050c7290 */ /* 0x000fe2000fffe1ff */
[----:B------:R-:W-:Y:S01]  /*29f0*/  UMOV UR10, UR11 ;  /* 0x0000000b000a7c82 */ /* 0x000fe20008000000 */
[----:B------:R-:W-:Y:S02]  /*2a00*/  UIADD3 UR11, UPT, UPT, -UR4, URZ, URZ ;  /* 0x000000ff040b7290 */ /* 0x000fe4000fffe1ff */
        /* <DEDUP_REMOVED lines=15> */
.L_x_41:
[----:B------:R-:W2:Y:S02]  /*2b00*/  LDCU UR4, c[0x0][0xb30] ;  /* 0x00016600ff0477ac */ /* 0x000ea40008000800 */
[----:B--2---:R-:W-:-:S09]  /*2b10*/  UISETP.NE.AND UP0, UPT, UR4, 0x1, UPT ;  /* 0x000000010400788c */ /* 0x004fd2000bf05270 */
[----:B------:R-:W-:Y:S05]  /*2b20*/  BRA.U UP0, `(.L_x_42) ;  /* 0x0000000100447547 */ /* 0x000fea000b800000 */
[----:B------:R-:W2:Y:S01]  /*2b30*/  LDCU.128 UR16, c[0x0][0xb10] ;  /* 0x00016200ff1077ac */ /* 0x000ea20008000c00 */
[----:B------:R-:W4:Y:S01]  /*2b40*/  LDCU UR10, c[0x0][0xb0c] ;  /* 0x00016180ff0a77ac */ /* 0x000f220008000800 */
[----:B------:R-:W1:Y:S01]  /*2b50*/  LDCU UR7, c[0x0][0xb20] ;  /* 0x00016400ff0777ac */ /* 0x000e620008000800 */
[----:B--2---:R-:W-:Y:S02]  /*2b60*/  UIMAD.WIDE.U32 UR8, UR37, UR16, URZ ;  /* 0x00000010250872a5 */ /* 0x004fe4000f8e00ff */
[----:B------:R-:W-:Y:S02]  /*2b70*/  UIMAD.WIDE.U32 UR4, UR31, UR19, URZ ;  /* 0x000000131f0472a5 */ /* 0x000fe4000f8e00ff */
[----:B----4-:R-:W-:Y:S02]  /*2b80*/  UISETP.NE.AND UP2, UPT, UR10, 0x1, UPT ;  /* 0x000000010a00788c */ /* 0x010fe4000bf45270 */
[----:B------:R-:W-:Y:S01]  /*2b90*/  UISETP.NE.AND UP0, UPT, UR18, 0x1, UPT ;  /* 0x000000011200788c */ /* 0x000fe2000bf05270 */
[----:B------:R-:W-:-:S02]  /*2ba0*/  UMOV UR8, UR9 ;  /* 0x0000000900087c82 */ /* 0x000fc40008000000 */
[----:B------:R-:W-:Y:S01]  /*2bb0*/  UMOV UR4, UR5 ;  /* 0x0000000500047c82 */ /* 0x000fe20008000000 */
[----:B------:R-:W-:Y:S02]  /*2bc0*/  USHF.R.U32.HI UR17, URZ, UR17, UR8 ;  /* 0x00000011ff117299 */ /* 0x000fe40008011608 */
[----:B-1----:R-:W-:Y:S02]  /*2bd0*/  USHF.R.U32.HI UR4, URZ, UR7, UR4 ;  /* 0x00000007ff047299 */ /* 0x002fe40008011604 */
[----:B------:R-:W-:Y:S02]  /*2be0*/  USEL UR5, UR37, UR17, !UP2 ;  /* 0x0000001125057287 */ /* 0x000fe4000d000000 */
[----:B------:R-:W-:-:S04]  /*2bf0*/  USEL UR4, UR31, UR4, !UP0 ;  /* 0x000000041f047287 */ /* 0x000fc8000c000000 */
[----:B------:R-:W-:Y:S02]  /*2c00*/  UIADD3 UR7, UPT, UPT, UR5, -UR4, URZ ;  /* 0x8000000405077290 */ /* 0x000fe4000fffe0ff */
[----:B------:R-:W-:Y:S02]  /*2c10*/  UIADD3 UR4, UPT, UPT, -UR5, UR4, URZ ;  /* 0x0000000405047290 */ /* 0x000fe4000fffe1ff */
[----:B------:R-:W-:Y:S02]  /*2c20*/  UIMAD UR31, UR7, UR18, UR31 ;  /* 0x00000012071f72a4 */ /* 0x000fe4000f8e021f */
[----:B------:R-:W-:-:S12]  /*2c30*/  UIMAD UR37, UR4, UR10, UR37 ;  /* 0x0000000a042572a4 */ /* 0x000fd8000f8e0225 */
.L_x_42:
[----:B------:R-:W-:Y:S01]  /*2c40*/  VIADD R11, R11, 0x1 ;  /* 0x000000010b0b7836 */ /* 0x000fe20000000000 */
[----:B------:R-:W-:Y:S01]  /*2c50*/  PLOP3.LUT P1, PT, PT, PT, PT, 0x80, 0x8 ;  /* 0x000000000008781c */ /* 0x000fe20003f2f070 */
[----:B------:R-:W-:Y:S02]  /*2c60*/  UIADD3 UR45, UPT, UPT, UR37, UR55, URZ ;  /* 0x00000037252d7290 */ /* 0x000fe4000fffe0ff */
[----:B------:R-:W-:Y:S01]  /*2c70*/  UIADD3 UR46, UPT, UPT, UR31, UR59, URZ ;  /* 0x0000003b1f2e7290 */ /* 0x000fe2000fffe0ff */
[----:B------:R-:W-:-:S04]  /*2c80*/  ISETP.NE.AND P0, PT, R11, 0x2, PT ;  /* 0x000000020b00780c */ /* 0x000fc80003f05270 */
[----:B-1----:R-:W-:Y:S02]  /*2c90*/  SEL R0, RZ, 0x1, P0 ;  /* 0x00000001ff007807 */ /* 0x002fe40000000000 */
[----:B------:R-:W-:Y:S02]  /*2ca0*/  SEL R11, R11, RZ, P0 ;  /* 0x000000ff0b0b7207 */ /* 0x000fe40000000000 */
[----:B------:R-:W-:Y:S01]  /*2cb0*/  LOP3.LUT R10, R10, R0, RZ, 0x3c, !PT ;  /* 0x000000000a0a7212 */ /* 0x000fe200078e3cff */
[----:B------:R-:W-:Y:S06]  /*2cc0*/  BRA.U UP1, `(.L_x_43) ;  /* 0xfffffff101447547 */ /* 0x000fec000b83ffff */
[----:B------:R-:W-:Y:S01]  /*2cd0*/  UIADD3 UR13, UPT, UPT, UR13, 0x120, URZ ;  /* 0x000001200d0d7890 */ /* 0x000fe2000fffe0ff */
[----:B------:R-:W-:-:S03]  /*2ce0*/  SHF.L.U32 R2, R12, 0x1f, RZ ;  /* 0x0000001f0c027819 */ /* 0x000fc600000006ff */
[----:B------:R-:W-:-:S09]  /*2cf0*/  ULEA UR4, UR6, UR13, 0x3 ;  /* 0x0000000d06047291 */ /* 0x000fd2000f8e18ff */
[----:B------:R-:W1:Y:S02]  /*2d00*/  SYNCS.PHASECHK.TRANS64.TRYWAIT P0, [UR4], R2 ;  /* 0x00000002ff0075a7 */ /* 0x000e640008001104 */
[----:B-1----:R-:W-:Y:S05]  /*2d10*/  @!P0 BRA `(.L_x_44) ;  /* 0x00000058000c8947 */ /* 0x002fea0003800000 */
.L_x_151:
[----:B------:R-:W-:-:S04]  /*2d20*/  UIADD3 UR4, UPT, UPT, UR6, 0x1, URZ ;  /* 0x0000000106047890 */ /* 0x000fc8000fffe0ff */
[----:B------:R-:W-:-:S04]  /*2d30*/  UISETP.NE.AND UP0, UPT, UR4, 0x24, UPT ;  /* 0x000000240400788c */ /* 0x000fc8000bf05270 */
[----:B------:R-:W-:Y:S02]  /*2d40*/  USEL UR6, URZ, 0x1, UP0 ;  /* 0x00000001ff067887 */ /* 0x000fe40008000000 */
[----:B------:R-:W-:-:S04]  /*2d50*/  USEL UR4, UR4, URZ, UP0 ;  /* 0x000000ff04047287 */ /* 0x000fc80008000000 */
[----:B------:R-:W-:Y:S01]  /*2d60*/  ULEA UR5, UR4, UR13, 0x3 ;  /* 0x0000000d04057291 */ /* 0x000fe2000f8e18ff */
[----:B-1----:R-:W-:-:S04]  /*2d70*/  LOP3.LUT R2, R12, UR6, RZ, 0x3c, !PT ;  /* 0x000000060c027c12 */ /* 0x002fc8000f8e3cff */
[----:B------:R-:W-:-:S04]  /*2d80*/  SHF.L.U32 R3, R2, 0x1f, RZ ;  /* 0x0000001f02037819 */ /* 0x000fc800000006ff */
[----:B------:R-:W1:Y:S02]  /*2d90*/  SYNCS.PHASECHK.TRANS64.TRYWAIT P0, [UR5], R3 ;  /* 0x00000003ff0075a7 */ /* 0x000e640008001105 */
[----:B-1----:R-:W-:Y:S05]  /*2da0*/  @!P0 BRA `(.L_x_45) ;  /* 0x0000005800008947 */ /* 0x002fea0003800000 */
.L_x_153:
[----:B------:R-:W-:-:S04]  /*2db0*/  UIADD3 UR4, UPT, UPT, UR4, 0x1, URZ ;  /* 0x0000000104047890 */ /* 0x000fc8000fffe0ff */
[----:B------:R-:W-:-:S04]  /*2dc0*/  UISETP.NE.AND UP0, UPT, UR4, 0x24, UPT ;  /* 0x000000240400788c */ /* 0x000fc8000bf05270 */
[----:B------:R-:W-:Y:S02]  /*2dd0*/  USEL UR6, URZ, 0x1, UP0 ;  /* 0x00000001ff067887 */ /* 0x000fe40008000000 */
[----:B------:R-:W-:-:S04]  /*2de0*/  USEL UR4, UR4, URZ, UP0 ;  /* 0x000000ff04047287 */ /* 0x000fc80008000000 */
[----:B------:R-:W-:Y:S01]  /*2df0*/  ULEA UR5, UR4, UR13, 0x3 ;  /* 0x0000000d04057291 */ /* 0x000fe2000f8e18ff */
[----:B------:R-:W-:-:S04]  /*2e00*/  LOP3.LUT R2, R2, UR6, RZ, 0x3c, !PT ;  /* 0x0000000602027c12 */ /* 0x000fc8000f8e3cff */
[----:B-1----:R-:W-:-:S04]  /*2e10*/  SHF.L.U32 R3, R2, 0x1f, RZ ;  /* 0x0000001f02037819 */ /* 0x002fc800000006ff */
[----:B------:R-:W1:Y:S02]  /*2e20*/  SYNCS.PHASECHK.TRANS64.TRYWAIT P0, [UR5], R3 ;  /* 0x00000003ff0075a7 */ /* 0x000e640008001105 */
[----:B-1----:R-:W-:Y:S05]  /*2e30*/  @!P0 BRA `(.L_x_46) ;  /* 0x0000005400f48947 */ /* 0x002fea0003800000 */
.L_x_155:
        /* <DEDUP_REMOVED lines=9> */
.L_x_157:
        /* <DEDUP_REMOVED lines=9> */
.L_x_159:
        /* <DEDUP_REMOVED lines=9> */
.L_x_161:
        /* <DEDUP_REMOVED lines=9> */
.L_x_163:
        /* <DEDUP_REMOVED lines=9> */
.L_x_165:
        /* <DEDUP_REMOVED lines=9> */
.L_x_167:
        /* <DEDUP_REMOVED lines=9> */
.L_x_169:
        /* <DEDUP_REMOVED lines=9> */
.L_x_171:
        /* <DEDUP_REMOVED lines=9> */
.L_x_173:
        /* <DEDUP_REMOVED lines=9> */
.L_x_175:
        /* <DEDUP_REMOVED lines=9> */
.L_x_177:
        /* <DEDUP_REMOVED lines=9> */
.L_x_179:
        /* <DEDUP_REMOVED lines=9> */
.L_x_181:
        /* <DEDUP_REMOVED lines=9> */
.L_x_183:
        /* <DEDUP_REMOVED lines=9> */
.L_x_185:
        /* <DEDUP_REMOVED lines=9> */
.L_x_187:
        /* <DEDUP_REMOVED lines=9> */
.L_x_189:
        /* <DEDUP_REMOVED lines=9> */
.L_x_191:
        /* <DEDUP_REMOVED lines=9> */
.L_x_193:
        /* <DEDUP_REMOVED lines=9> */
.L_x_195:
        /* <DEDUP_REMOVED lines=9> */
.L_x_197:
        /* <DEDUP_REMOVED lines=9> */
.L_x_199:
        /* <DEDUP_REMOVED lines=9> */
.L_x_201:
        /* <DEDUP_REMOVED lines=9> */
.L_x_203:
        /* <DEDUP_REMOVED lines=9> */
.L_x_205:
        /* <DEDUP_REMOVED lines=9> */
.L_x_207:
        /* <DEDUP_REMOVED lines=9> */
.L_x_209:
        /* <DEDUP_REMOVED lines=9> */
.L_x_211:
        /* <DEDUP_REMOVED lines=9> */
.L_x_213:
        /* <DEDUP_REMOVED lines=9> */
.L_x_215:
        /* <DEDUP_REMOVED lines=9> */
.L_x_217:
        /* <DEDUP_REMOVED lines=9> */
.L_x_219:
[----:B------:R-:W-:-:S04]  /*4040*/  UIADD3 UR4, UPT, UPT, UR4, 0x1, URZ ;  /* 0x0000000104047890 */ /* 0x000fc8000fffe0ff */
[----:B------:R-:W-:-:S04]  /*4050*/  UISETP.NE.AND UP0, UPT, UR4, 0x24, UPT ;  /* 0x000000240400788c */ /* 0x000fc8000bf05270 */
[----:B------:R-:W-:Y:S02]  /*4060*/  USEL UR5, URZ, 0x1, UP0 ;  /* 0x00000001ff057887 */ /* 0x000fe40008000000 */
[----:B------:R-:W-:-:S04]  /*4070*/  USEL UR4, UR4, URZ, UP0 ;  /* 0x000000ff04047287 */ /* 0x000fc80008000000 */
[----:B------:R-:W-:Y:S01]  /*4080*/  ULEA UR4, UR4, UR13, 0x3 ;  /* 0x0000000d04047291 */ /* 0x000fe2000f8e18ff */
[----:B------:R-:W-:-:S04]  /*4090*/  LOP3.LUT R2, R2, UR5, RZ, 0x3c, !PT ;  /* 0x0000000502027c12 */ /* 0x000fc8000f8e3cff */
[----:B------:R-:W-:Y:S01]  /*40a0*/  SHF.L.U32 R2, R2, 0x1f, RZ ;  /* 0x0000001f02027819 */ /* 0x000fe200000006ff */
[----:B-1----:R-:W-:-:S07]  /*40b0*/  IMAD.U32 R0, RZ, RZ, UR4 ;  /* 0x00000004ff007e24 */ /* 0x002fce000f8e00ff */
.L_x_79:
[----:B-1----:R1:W2:Y:S02]  /*40c0*/  SYNCS.PHASECHK.TRANS64.TRYWAIT P0, [R0+URZ], R2 ;  /* 0x00000002000075a7 */ /* 0x0022a400080011ff */
[----:B--2---:R-:W-:Y:S05]  /*40d0*/  @!P0 NANOSLEEP.SYNCS 0x989680 ;  /* 0x009896800000895d */ /* 0x004fea0003900000 */
[----:B------:R-:W2:Y:S02]  /*40e0*/  @!P0 SYNCS.PHASECHK.TRANS64 P0, [R0+URZ], R2 ;  /* 0x00000002000085a7 */ /* 0x000ea400080010ff */
[----:B--23--:R-:W-:Y:S05]  /*40f0*/  @P0 EXIT ;  /* 0x000000000000094d */ /* 0x00cfea0003800000 */
[----:B------:R-:W-:Y:S05]  /*4100*/  BRA `(.L_x_79) ;  /* 0xfffffffc00ec7947 */ /* 0x000fea000383ffff */
.L_x_23:
[----:B------:R-:W2:Y:S02]  /*4110*/  S2UR UR4, SR_CgaCtaId ;  /* 0x00000000000479c3 */ /* 0x000ea40000008800 */
[----:B--2---:R-:W-:-:S04]  /*4120*/  UISETP.NE.AND UP0, UPT, UR4, URZ, UPT ;  /* 0x000000ff0400728c */ /* 0x004fc8000bf05270 */
[----:B------:R-:W-:-:S09]  /*4130*/  UISETP.NE.OR UP0, UPT, UR13, 0x1, UP0 ;  /* 0x000000010d00788c */ /* 0x000fd20008705670 */
[----:B------:R-:W-:Y:S05]  /*4140*/  BRA.U UP0, `(.L_x_80) ;  /* 0x00000005004c7547 */ /* 0x000fea000b800000 */
[----:B------:R-:W2:Y:S01]  /*4150*/  S2UR UR5, SR_CgaCtaId ;  /* 0x00000000000579c3 */ /* 0x000ea20000008800 */
[----:B------:R-:W-:Y:S01]  /*4160*/  UMOV UR4, 0x400 ;  /* 0x0000040000047882 */ /* 0x000fe20000000000 */
[----:B------:R-:W-:Y:S01]  /*4170*/  ISETP.GE.U32.AND P2, PT, R0, 0x4, PT ;  /* 0x000000040000780c */ /* 0x000fe20003f46070 */
[----:B------:R-:W-:Y:S01]  /*4180*/  IMAD.MOV.U32 R12, RZ, RZ, 0x1 ;  /* 0x00000001ff0c7424 */ /* 0x000fe200078e00ff */
[----:B------:R-:W-:Y:S02]  /*4190*/  CS2R R10, SRZ ;  /* 0x00000000000a7805 */ /* 0x000fe4000001ff00 */
[----:B------:R-:W-:Y:S01]  /*41a0*/  CS2R R8, SRZ ;  /* 0x0000000000087805 */ /* 0x000fe2000001ff00 */
[----:B--2---:R-:W-:-:S03]  /*41b0*/  ULEA UR6, UR5, UR4, 0x18 ;  /* 0x0000000405067291 */ /* 0x004fc6000f8ec0ff */
[----:B------:R-:W-:-:S09]  /*41c0*/  UMOV UR5, URZ ;  /* 0x000000ff00057c82 */ /* 0x000fd20008000000 */
.L_x_84:
[----:B------:R-:W-:Y:S02]  /*41d0*/  LEA R2, R8, UR6, 0x3 ;  /* 0x0000000608027c11 */ /* 0x000fe4000f8e18ff */
[----:B------:R-:W-:-:S03]  /*41e0*/  SHF.L.U32 R4, R9, 0x1f, RZ ;  /* 0x0000001f09047819 */ /* 0x000fc600000006ff */
[----:B------:R-:W-:Y:S01]  /*41f0*/  VIADD R5, R2, 0x2d0 ;  /* 0x000002d002057836 */ /* 0x000fe20000000000 */
[----:B------:R-:W2:Y:S02]  /*4200*/  SYNCS.PHASECHK.TRANS64.TRYWAIT P0, [R2+URZ+0x2c0], R4 ;  /* 0x0002c004020075a7 */ /* 0x000ea400080011ff */
[----:B--2---:R-:W-:Y:S05]  /*4210*/  @!P0 BRA `(.L_x_81) ;  /* 0x0000005000148947 */ /* 0x004fea0003800000 */
.L_x_220:
[----:B------:R-:W-:Y:S01]  /*4220*/  ULEA UR4, UR5, UR6, 0x3 ;  /* 0x0000000605047291 */ /* 0x000fe2000f8e18ff */
[----:B--2---:R-:W-:Y:S01]  /*4230*/  PRMT R2, RZ, 0x654, R5 ;  /* 0x00000654ff027816 */ /* 0x004fe20000000005 */
[----:B------:R-:W-:Y:S01]  /*4240*/  @!P2 IMAD.MOV.U32 R4, RZ, RZ, 0x10 ;  /* 0x00000010ff04a424 */ /* 0x000fe200078e00ff */
[----:B------:R-:W-:Y:S01]  /*4250*/  SHF.L.U32 R5, R12, 0x1f, RZ ;  /* 0x0000001f0c057819 */ /* 0x000fe200000006ff */
[----:B------:R-:W-:Y:S01]  /*4260*/  UIADD3 UR7, UPT, UPT, UR4, 0x260, URZ ;  /* 0x0000026004077890 */ /* 0x000fe2000fffe0ff */
[----:B------:R2:W-:Y:S05]  /*4270*/  SYNCS.ARRIVE.TRANS64.RED.A1T0 RZ, [R2+URZ], RZ ;  /* 0x000000ff02ff79a7 */ /* 0x0005ea00081004ff */
[----:B------:R-:W-:Y:S01]  /*4280*/  IMAD.U32 R6, RZ, RZ, UR7 ;  /* 0x00000007ff067e24 */ /* 0x000fe2000f8e00ff */
[----:B------:R-:W3:Y:S04]  /*4290*/  SYNCS.PHASECHK.TRANS64.TRYWAIT P0, [UR4+0x270], R5 ;  /* 0x00027005ff0075a7 */ /* 0x000ee80008001104 */
[----:B------:R-:W-:Y:S01]  /*42a0*/  PRMT R6, R0, 0x654, R6 ;  /* 0x0000065400067816 */ /* 0x000fe20000000006 */
[----:B--23--:R-:W-:Y:S06]  /*42b0*/  @!P0 BRA `(.L_x_82) ;  /* 0x0000005000008947 */ /* 0x00cfec0003800000 */
.L_x_222:
[----:B------:R-:W-:Y:S01]  /*42c0*/  ULEA UR8, UR5, UR6, 0x4 ;  /* 0x0000000605087291 */ /* 0x000fe2000f8e20ff */
[----:B------:R-:W-:Y:S01]  /*42d0*/  SEL R3, R6, R3, !P2 ;  /* 0x0000000306037207 */ /* 0x000fe20005000000 */
[----:B------:R-:W-:Y:S01]  /*42e0*/  UIADD3 UR9, UPT, UPT, UR4, 0x260, URZ ;  /* 0x0000026004097890 */ /* 0x000fe2000fffe0ff */
[----:B--2---:R-:W-:Y:S01]  /*42f0*/  LEA R2, R11, UR6, 0x3 ;  /* 0x000000060b027c11 */ /* 0x004fe2000f8e18ff */
[----:B------:R-:W-:Y:S01]  /*4300*/  UIADD3 UR8, UPT, UPT, UR8, 0x2f0, URZ ;  /* 0x000002f008087890 */ /* 0x000fe2000fffe0ff */
[----:B------:R2:W-:Y:S01]  /*4310*/  @!P2 SYNCS.ARRIVE.TRANS64.RED RZ, [R3+URZ], R4 ;  /* 0x0000000403ffa9a7 */ /* 0x0005e200080004ff */
[----:B------:R-:W-:Y:S01]  /*4320*/  UIADD3 UR4, UPT, UPT, UR5, 0x1, URZ ;  /* 0x0000000105047890 */ /* 0x000fe2000fffe0ff */
[----:B------:R-:W-:-:S03]  /*4330*/  VIADD R8, R8, 0x1 ;  /* 0x0000000108087836 */ /* 0x000fc60000000000 */
[----:B------:R-:W-:Y:S02]  /*4340*/  UISETP.NE.AND UP0, UPT, UR4, 0x2, UPT ;  /* 0x000000020400788c */ /* 0x000fe4000bf05270 */
[----:B------:R-:W-:Y:S01]  /*4350*/  ISETP.NE.AND P0, PT, R8, 0x2, PT ;  /* 0x000000020800780c */ /* 0x000fe20003f05270 */
[----:B------:R-:W-:Y:S06]  /*4360*/  UGETNEXTWORKID.BROADCAST [UR8], [UR9] ;  /* 0x00000000080073ca */ /* 0x000fec0008000100 */
[----:B------:R-:W-:Y:S02]  /*4370*/  USEL UR7, URZ, 0x1, UP0 ;  /* 0x00000001ff077887 */ /* 0x000fe40008000000 */
[----:B------:R-:W-:-:S04]  /*4380*/  USEL UR5, UR4, URZ, UP0 ;  /* 0x000000ff04057287 */ /* 0x000fc80008000000 */
[----:B------:R-:W-:Y:S02]  /*4390*/  LOP3.LUT R12, R12, UR7, RZ, 0x3c, !PT ;  /* 0x000000070c0c7c12 */ /* 0x000fe4000f8e3cff */
[----:B--2---:R-:W-:-:S04]  /*43a0*/  SHF.L.U32 R4, R10, 0x1f, RZ ;  /* 0x0000001f0a047819 */ /* 0x004fc800000006ff */
[----:B------:R-:W2:Y:S02]  /*43b0*/  SYNCS.PHASECHK.TRANS64.TRYWAIT P1, [R2+URZ+0x260], R4 ;  /* 0x00026004020075a7 */ /* 0x000ea400080211ff */
[----:B--2---:R-:W-:Y:S05]  /*43c0*/  @!P1 BRA `(.L_x_83) ;  /* 0x0000004c00d49947 */ /* 0x004fea0003800000 */
.L_x_223:
[C---:B--2---:R-:W-:Y:S01]  /*43d0*/  LEA R4, R11.reuse, UR6, 0x4 ;  /* 0x000000060b047c11 */ /* 0x044fe2000f8e20ff */
[----:B------:R-:W-:Y:S01]  /*43e0*/  VIADD R2, R2, 0x270 ;  /* 0x0000027002027836 */ /* 0x000fe20000000000 */
[----:B------:R-:W-:Y:S01]  /*43f0*/  SEL R8, R8, RZ, P0 ;  /* 0x000000ff08087207 */ /* 0x000fe20000000000 */
[----:B------:R-:W-:-:S03]  /*4400*/  VIADD R11, R11, 0x1 ;  /* 0x000000010b0b7836 */ /* 0x000fc60000000000 */
[----:B------:R-:W2:Y:S01]  /*4410*/  LDS.128 R4, [R4+0x2f0] ;  /* 0x0002f00004047984 */ /* 0x000ea20000000c00 */
[----:B------:R-:W-:Y:S02]  /*4420*/  PRMT R2, RZ, 0x654, R2 ;  /* 0x00000654ff027816 */ /* 0x000fe40000000002 */
[C---:B------:R-:W-:Y:S01]  /*4430*/  ISETP.NE.AND P1, PT, R11.reuse, 0x2, PT ;  /* 0x000000020b00780c */ /* 0x040fe20003f25270 */
[----:B------:R-:W-:Y:S01]  /*4440*/  @!PT LDS RZ, [RZ] ;  /* 0x00000000fffff984 */ /* 0x000fe20000000800 */
[----:B------:R-:W-:Y:S01]  /*4450*/  @!PT LDS RZ, [RZ] ;  /* 0x00000000fffff984 */ /* 0x000fe20000000800 */
[----:B------:R-:W-:Y:S01]  /*4460*/  @!PT LDS RZ, [RZ] ;  /* 0x00000000fffff984 */ /* 0x000fe20000000800 */
[----:B------:R-:W-:Y:S01]  /*4470*/  @!PT LDS RZ, [RZ] ;  /* 0x00000000fffff984 */ /* 0x000fe20000000800 */
[----:B------:R3:W-:Y:S06]  /*4480*/  MEMBAR.ALL.CTA ;  /* 0x0000000000007992 */ /* 0x0007ec0000008000 */
[----:B---3--:R-:W3:Y:S01]  /*4490*/  FENCE.VIEW.ASYNC.S ;  /* 0x00000000000073c6 */ /* 0x008ee20000000000 */
[----:B------:R-:W-:Y:S01]  /*44a0*/  SEL R11, R11, RZ, P1 ;  /* 0x000000ff0b0b7207 */ /* 0x000fe20000800000 */
[----:B---3--:R3:W-:Y:S01]  /*44b0*/  SYNCS.ARRIVE.TRANS64.RED.A1T0 RZ, [R2+URZ], RZ ;  /* 0x000000ff02ff79a7 */ /* 0x0087e200081004ff */
[----:B--2---:R-:W-:-:S02]  /*44c0*/  LOP3.LUT P3, RZ, R6, 0x1, RZ, 0xc0, !PT ;  /* 0x0000000106ff7812 */ /* 0x004fc4000786c0ff */
[----:B------:R-:W-:-:S04]  /*44d0*/  SEL R4, RZ, 0x1, P1 ;  /* 0x00000001ff047807 */ /* 0x000fc80000800000 */
[----:B------:R-:W-:Y:S02]  /*44e0*/  LOP3.LUT R10, R10, R4, RZ, 0x3c, !PT ;  /* 0x000000040a0a7212 */ /* 0x000fe400078e3cff */
[----:B---3--:R-:W-:-:S04]  /*44f0*/  SEL R2, RZ, 0x1, P0 ;  /* 0x00000001ff027807 */ /* 0x008fc80000000000 */
[----:B------:R-:W-:Y:S01]  /*4500*/  LOP3.LUT R9, R9, R2, RZ, 0x3c, !PT ;  /* 0x0000000209097212 */ /* 0x000fe200078e3cff */
[----:B------:R-:W-:Y:S06]  /*4510*/  @P3 BRA `(.L_x_84) ;  /* 0xfffffffc002c3947 */ /* 0x000fec000383ffff */
[----:B------:R-:W-:Y:S01]  /*4520*/  ULEA UR4, UR5, UR6, 0x3 ;  /* 0x0000000605047291 */ /* 0x000fe2000f8e18ff */
[----:B------:R-:W-:-:S08]  /*4530*/  SHF.L.U32 R2, R12, 0x1f, RZ ;  /* 0x0000001f0c027819 */ /* 0x000fd000000006ff */
[----:B------:R-:W2:Y:S02]  /*4540*/  SYNCS.PHASECHK.TRANS64 P0, [UR4+0x270], R2 ;  /* 0x00027002ff0075a7 */ /* 0x000ea40008001004 */
[----:B--2---:R-:W-:Y:S05]  /*4550*/  @P0 BRA `(.L_x_85) ;  /* 0x0000000000080947 */ /* 0x004fea0003800000 */
[----:B------:R-:W2:Y:S02]  /*4560*/  SYNCS.PHASECHK.TRANS64.TRYWAIT P0, [UR4+0x270], R2 ;  /* 0x00027002ff0075a7 */ /* 0x000ea40008001104 */
[----:B--2---:R-:W-:Y:S05]  /*4570*/  @!P0 BRA `(.L_x_86) ;  /* 0x0000004c007c8947 */ /* 0x004fea0003800000 */
.L_x_85:
[----:B------:R-:W-:-:S04]  /*4580*/  UIADD3 UR7, UPT, UPT, UR5, 0x1, URZ ;  /* 0x0000000105077890 */ /* 0x000fc8000fffe0ff */
[----:B------:R-:W-:-:S04]  /*4590*/  UISETP.NE.AND UP0, UPT, UR7, 0x2, UPT ;  /* 0x000000020700788c */ /* 0x000fc8000bf05270 */
[----:B------:R-:W-:Y:S02]  /*45a0*/  USEL UR8, URZ, 0x1, UP0 ;  /* 0x00000001ff087887 */ /* 0x000fe40008000000 */
[----:B------:R-:W-:-:S04]  /*45b0*/  USEL UR7, UR7, URZ, UP0 ;  /* 0x000000ff07077287 */ /* 0x000fc80008000000 */
[----:B------:R-:W-:Y:S01]  /*45c0*/  ULEA UR7, UR7, UR6, 0x3 ;  /* 0x0000000607077291 */ /* 0x000fe2000f8e18ff */
[----:B--2---:R-:W-:-:S04]  /*45d0*/  LOP3.LUT R2, R12, UR8, RZ, 0x3c, !PT ;  /* 0x000000080c027c12 */ /* 0x004fc8000f8e3cff */
[----:B------:R-:W-:-:S04]  /*45e0*/  SHF.L.U32 R0, R2, 0x1f, RZ ;  /* 0x0000001f02007819 */ /* 0x000fc800000006ff */
[----:B------:R-:W2:Y:S02]  /*45f0*/  SYNCS.PHASECHK.TRANS64 P0, [UR7+0x270], R0 ;  /* 0x00027000ff0075a7 */ /* 0x000ea40008001007 */
[----:B-12---:R-:W-:Y:S05]  /*4600*/  @P0 EXIT ;  /* 0x000000000000094d */ /* 0x006fea0003800000 */
[----:B------:R-:W-:Y:S02]  /*4610*/  SHF.L.U32 R2, R2, 0x1f, RZ ;  /* 0x0000001f02027819 */ /* 0x000fe400000006ff */
[----:B------:R-:W-:-:S07]  /*4620*/  MOV R0, UR7 ;  /* 0x0000000700007c02 */ /* 0x000fce0008000f00 */
.L_x_87:
[----:B-1----:R1:W2:Y:S02]  /*4630*/  SYNCS.PHASECHK.TRANS64.TRYWAIT P0, [R0+URZ+0x270], R2 ;  /* 0x00027002000075a7 */ /* 0x0022a400080011ff */
[----:B--2---:R-:W-:Y:S05]  /*4640*/  @!P0 NANOSLEEP.SYNCS 0x989680 ;  /* 0x009896800000895d */ /* 0x004fea0003900000 */
[----:B------:R-:W2:Y:S02]  /*4650*/  @!P0 SYNCS.PHASECHK.TRANS64 P0, [R0+URZ+0x270], R2 ;  /* 0x00027002000085a7 */ /* 0x000ea400080010ff */
[----:B--2---:R-:W-:Y:S05]  /*4660*/  @P0 EXIT ;  /* 0x000000000000094d */ /* 0x004fea0003800000 */
[----:B------:R-:W-:Y:S05]  /*4670*/  BRA `(.L_x_87) ;  /* 0xfffffffc00ec7947 */ /* 0x000fea000383ffff */
.L_x_80:
[----:B------:R-:W-:Y:S05]  /*4680*/  BRA.U UP5, `(.L_x_88) ;  /* 0x0000001105a47547 */ /* 0x000fea000b800000 */
[----:B------:R-:W2:Y:S01]  /*4690*/  S2UR UR7, SR_CgaCtaId ;  /* 0x00000000000779c3 */ /* 0x000ea20000008800 */
[----:B------:R-:W-:Y:S01]  /*46a0*/  UMOV UR4, 0x40 ;  /* 0x0000004000047882 */ /* 0x000fe20000000000 */
[----:B------:R-:W-:Y:S01]  /*46b0*/  NOP ;  /* 0x0000000000007918 */ /* 0x000fe20000000000 */
[----:B------:R-:W-:Y:S01]  /*46c0*/  UMOV UR6, 0x400 ;  /* 0x0000040000067882 */ /* 0x000fe20000000000 */
[----:B--2---:R-:W-:Y:S02]  /*46d0*/  ULEA UR5, UR7, UR4, 0x18 ;  /* 0x0000000407057291 */ /* 0x004fe4000f8ec0ff */
[----:B------:R-:W-:-:S07]  /*46e0*/  ULEA UR6, UR7, UR6, 0x18 ;  /* 0x0000000607067291 */ /* 0x000fce000f8ec0ff */
[----:B------:R-:W2:Y:S02]  /*46f0*/  LDS.U8 R0, [UR5+0x1c] ;  /* 0x00001c05ff007984 */ /* 0x000ea40008000000 */
[----:B--2---:R-:W-:-:S13]  /*4700*/  ISETP.NE.AND P0, PT, R0, RZ, PT ;  /* 0x000000ff0000720c */ /* 0x004fda0003f05270 */
[----:B------:R-:W-:Y:S05]  /*4710*/  @P0 BRA `(.L_x_89) ;  /* 0x0000000400080947 */ /* 0x000fea0003800000 */
[----:B------:R-:W-:Y:S02]  /*4720*/  UISETP.NE.U32.AND UP1, UPT, UR33, 0x1, UPT ;  /* 0x000000012100788c */ /* 0x000fe4000bf25070 */
[----:B------:R-:W-:-:S07]  /*4730*/  UIADD3 UR7, UPT, UPT, UR5, 0x8, URZ ;  /* 0x0000000805077890 */ /* 0x000fce000fffe0ff */
[----:B------:R-:W-:Y:S05]  /*4740*/  BRA.U !UP1, `(.L_x_90) ;  /* 0x00000001099c7547 */ /* 0x000fea000b800000 */
[----:B------:R-:W-:Y:S01]  /*4750*/  ELECT P0, URZ, PT ;  /* 0x0000000000ff782f */ /* 0x000fe20003800000 */
[----:B------:R-:W-:-:S12]  /*4760*/  BSSY B0, `(.L_x_90) ;  /* 0x0000025000007945 */ /* 0x000fd80003800000 */
[----:B------:R-:W-:Y:S05]  /*4770*/  @!P0 BRA `(.L_x_91) ;  /* 0x00000000008c8947 */ /* 0x000fea0003800000 */
[----:B------:R-:W-:-:S05]  /*4780*/  UMOV UR4, 0x10 ;  /* 0x0000001000047882 */ /* 0x000fca0000000000 */
[----:B------:R-:W-:Y:S04]  /*4790*/  DEPBAR.LE SB2, 0x36 ;  /* 0x0000ad800000791a */ /* 0x000fe80000000000 */
[----:B------:R-:W2:Y:S02]  /*47a0*/  UTCATOMSWS.2CTA.FIND_AND_SET.ALIGN UP0, UR4, UR4 ;  /* 0x00000004000475e3 */ /* 0x000ea40008200800 */
[----:B--2---:R-:W-:Y:S01]  /*47b0*/  MOV R10, UR4 ;  /* 0x00000004000a7c02 */ /* 0x004fe20008000f00 */
[----:B------:R-:W-:Y:S06]  /*47c0*/  BRA.U UP0, `(.L_x_92) ;  /* 0x0000000100187547 */ /* 0x000fec000b800000 */
.L_x_93:
[----:B------:R-:W-:Y:S05]  /*47d0*/  NANOSLEEP 0x64 ;  /* 0x000000640000795d */ /* 0x000fea0003800000 */
[----:B------:R-:W-:-:S05]  /*47e0*/  UMOV UR4, 0x10 ;  /* 0x0000001000047882 */ /* 0x000fca0000000000 */
[----:B------:R-:W-:Y:S04]  /*47f0*/  DEPBAR.LE SB2, 0x36 ;  /* 0x0000ad800000791a */ /* 0x000fe80000000000 */
[----:B------:R-:W2:Y:S02]  /*4800*/  UTCATOMSWS.2CTA.FIND_AND_SET.ALIGN UP0, UR4, UR4 ;  /* 0x00000004000475e3 */ /* 0x000ea40008200800 */
[----:B--2---:R-:W-:Y:S01]  /*4810*/  MOV R10, UR4 ;  /* 0x00000004000a7c02 */ /* 0x004fe20008000f00 */
[----:B------:R-:W-:Y:S05]  /*4820*/  BRA.U !UP0, `(.L_x_93) ;  /* 0xfffffffd08e87547 */ /* 0x000fea000b83ffff */
.L_x_92:
[----:B------:R-:W2:Y:S01]  /*4830*/  LDS R6, [UR5+0x10] ;  /* 0x00001005ff067984 */ /* 0x000ea20008000800 */
[----:B------:R-:W-:Y:S01]  /*4840*/  IMAD.U32 R0, RZ, RZ, UR6 ;  /* 0x00000006ff007e24 */ /* 0x000fe2000f8e00ff */
[----:B------:R-:W-:-:S03]  /*4850*/  MOV R4, UR34 ;  /* 0x0000002200047c02 */ /* 0x000fc60008000f00 */
[----:B------:R-:W-:Y:S01]  /*4860*/  VIADD R0, R0, 0x310 ;  /* 0x0000031000007836 */ /* 0x000fe20000000000 */
[----:B--2---:R-:W-:-:S04]  /*4870*/  SHF.L.U32 R6, R6, 0x1f, RZ ;  /* 0x0000001f06067819 */ /* 0x004fc800000006ff */
[----:B------:R-:W2:Y:S02]  /*4880*/  SYNCS.PHASECHK.TRANS64.TRYWAIT P0, [UR5+0x8], R6 ;  /* 0x00000806ff0075a7 */ /* 0x000ea40008001105 */
[----:B--2---:R-:W-:Y:S05]  /*4890*/  @P0 BRA `(.L_x_94) ;  /* 0x0000000000080947 */ /* 0x004fea0003800000 */
[----:B------:R-:W2:Y:S02]  /*48a0*/  SYNCS.PHASECHK.TRANS64.TRYWAIT P0, [UR5+0x8], R6 ;  /* 0x00000806ff0075a7 */ /* 0x000ea40008001105 */
[----:B--2---:R-:W-:Y:S05]  /*48b0*/  @!P0 BRA `(.L_x_95) ;  /* 0x0000004800c48947 */ /* 0x004fea0003800000 */
.L_x_94:
[----:B------:R-:W-:Y:S01]  /*48c0*/  PRMT R4, R4, 0x654, R0 ;  /* 0x0000065404047816 */ /* 0x000fe20000000000 */
[----:B------:R-:W-:Y:S01]  /*48d0*/  HFMA2 R0, -RZ, RZ, 0, 5.9604644775390625e-08 ;  /* 0x00000001ff007431 */ /* 0x000fe200000001ff */
[----:B------:R-:W-:Y:S01]  /*48e0*/  UPRMT UR4, UR34, 0x654, UR7 ;  /* 0x0000065422047896 */ /* 0x000fe20008000007 */
[----:B------:R-:W-:Y:S02]  /*48f0*/  IMAD.MOV.U32 R8, RZ, RZ, 0xffff ;  /* 0x0000ffffff087424 */ /* 0x000fe400078e00ff */
[----:B--2---:R-:W-:Y:S02]  /*4900*/  IMAD.MOV.U32 R6, RZ, RZ, 0x4 ;  /* 0x00000004ff067424 */ /* 0x004fe400078e00ff */
[----:B------:R-:W-:Y:S01]  /*4910*/  IMAD.SHL.U32 R9, R10, 0x20, RZ ;  /* 0x000000200a097824 */ /* 0x000fe200078e00ff */
[----:B------:R-:W-:Y:S02]  /*4920*/  MOV R5, UR4 ;  /* 0x0000000400057c02 */ /* 0x000fe40008000f00 */
[-C--:B------:R-:W-:Y:S01]  /*4930*/  SHF.L.U32 R8, R8, R10.reuse, RZ ;  /* 0x0000000a08087219 */ /* 0x080fe200000006ff */
[----:B------:R2:W-:Y:S01]  /*4940*/  SYNCS.ARRIVE.TRANS64.RED RZ, [UR4], R6 ;  /* 0x00000006ffff79a7 */ /* 0x0005e20008000404 */
[----:B------:R-:W-:Y:S01]  /*4950*/  SHF.L.U32 R7, R0, R10, RZ ;  /* 0x0000000a00077219 */ /* 0x000fe200000006ff */
[----:B------:R2:W-:Y:S04]  /*4960*/  STS [UR6+0x310], R9 ;  /* 0x00031009ff007988 */ /* 0x0005e80008000806 */
[----:B------:R2:W-:Y:S04]  /*4970*/  STAS [R4.64], R10 ;  /* 0x0000000a04007dbd */ /* 0x0005e8000c0008ff */
[----:B------:R2:W-:Y:S04]  /*4980*/  ATOMS.OR RZ, [UR5+0x14], R8 ;  /* 0x00001408ffff798c */ /* 0x0005e8000b000005 */
[----:B------:R2:W-:Y:S04]  /*4990*/  ATOMS.OR RZ, [UR5+0x18], R7 ;  /* 0x00001807ffff798c */ /* 0x0005e8000b000005 */
[----:B------:R2:W-:Y:S02]  /*49a0*/  ATOMS.XOR RZ, [UR5+0x10], R0 ;  /* 0x00001000ffff798c */ /* 0x0005e4000b800005 */
.L_x_91:
[----:B-1----:R-:W-:Y:S05]  /*49b0*/  BSYNC B0 ;  /* 0x0000000000007941 */ /* 0x002fea0003800000 */
.L_x_90:
[----:B------:R-:W-:Y:S05]  /*49c0*/  BRA.U UP1, `(.L_x_96) ;  /* 0x00000001016c7547 */ /* 0x000fea000b800000 */
[----:B------:R-:W-:-:S03]  /*49d0*/  UMOV UR4, 0xffffffff ;  /* 0xffffffff00047882 */ /* 0x000fc60000000000 */
[----:B------:R-:W-:Y:S05]  /*49e0*/  BRA.DIV UR4, `(.L_x_97) ;  /* 0x0000004a04907947 */ /* 0x000fea000b800000 */
[----:B------:R-:W-:-:S13]  /*49f0*/  ELECT P0, URZ, PT ;  /* 0x0000000000ff782f */ /* 0x000fda0003800000 */
.L_x_227:
[----:B------:R-:W-:Y:S05]  /*4a00*/  @!P0 BRA `(.L_x_96) ;  /* 0x00000000005c8947 */ /* 0x000fea0003800000 */
[----:B--2---:R-:W2:Y:S02]  /*4a10*/  LDS R4, [UR5+0x10] ;  /* 0x00001005ff047984 */ /* 0x004ea40008000800 */
[----:B--2---:R-:W-:-:S04]  /*4a20*/  SHF.L.U32 R4, R4, 0x1f, RZ ;  /* 0x0000001f04047819 */ /* 0x004fc800000006ff */
[----:B------:R-:W2:Y:S02]  /*4a30*/  SYNCS.PHASECHK.TRANS64.TRYWAIT P0, [UR5+0x8], R4 ;  /* 0x00000804ff0075a7 */ /* 0x000ea40008001105 */
[----:B--2---:R-:W-:Y:S05]  /*4a40*/  @P0 BRA `(.L_x_98) ;  /* 0x0000000000080947 */ /* 0x004fea0003800000 */
[----:B------:R-:W2:Y:S02]  /*4a50*/  SYNCS.PHASECHK.TRANS64.TRYWAIT P0, [UR5+0x8], R4 ;  /* 0x00000804ff0075a7 */ /* 0x000ea40008001105 */
[----:B--2---:R-:W-:Y:S05]  /*4a60*/  @!P0 BRA `(.L_x_99) ;  /* 0x0000004800948947 */ /* 0x004fea0003800000 */
.L_x_98:
[----:B------:R-:W3:Y:S01]  /*4a70*/  LDS R6, [UR6+0x310] ;  /* 0x00031006ff067984 */ /* 0x000ee20008000800 */
[----:B--2---:R-:W-:Y:S02]  /*4a80*/  HFMA2 R0, -RZ, RZ, 0, 5.9604644775390625e-08 ;  /* 0x00000001ff007431 */ /* 0x004fe400000001ff */
[----:B------:R-:W-:Y:S01]  /*4a90*/  IMAD.MOV.U32 R4, RZ, RZ, 0xffff ;  /* 0x0000ffffff047424 */ /* 0x000fe200078e00ff */
[----:B------:R-:W-:Y:S01]  /*4aa0*/  UPRMT UR4, UR34, 0x654, UR7 ;  /* 0x0000065422047896 */ /* 0x000fe20008000007 */
[----:B---3--:R-:W-:-:S03]  /*4ab0*/  IMAD.SHL.U32 R5, R6, 0x20, RZ ;  /* 0x0000002006057824 */ /* 0x008fc600078e00ff */
[-C--:B------:R-:W-:Y:S02]  /*4ac0*/  SHF.L.U32 R4, R4, R6.reuse, RZ ;  /* 0x0000000604047219 */ /* 0x080fe400000006ff */
[----:B------:R-:W-:Y:S01]  /*4ad0*/  SHF.L.U32 R6, R0, R6, RZ ;  /* 0x0000000600067219 */ /* 0x000fe200000006ff */
[----:B------:R3:W-:Y:S04]  /*4ae0*/  STS [UR6+0x310], R5 ;  /* 0x00031005ff007988 */ /* 0x0007e80008000806 */
[----:B------:R3:W-:Y:S04]  /*4af0*/  ATOMS.OR RZ, [UR5+0x14], R4 ;  /* 0x00001404ffff798c */ /* 0x0007e8000b000005 */
[----:B------:R3:W-:Y:S01]  /*4b00*/  ATOMS.OR RZ, [UR5+0x18], R6 ;  /* 0x00001806ffff798c */ /* 0x0007e2000b000005 */
[----:B------:R-:W-:Y:S03]  /*4b10*/  SYNCS.ARRIVE.TRANS64.RED.A1T0 RZ, [UR4], RZ ;  /* 0x000000ffffff79a7 */ /* 0x000fe60008100404 */
[----:B------:R3:W-:Y:S01]  /*4b20*/  ATOMS.XOR RZ, [UR5+0x10], R0 ;  /* 0x00001000ffff798c */ /* 0x0007e2000b800005 */
[----:B------:R-:W-:Y:S05]  /*4b30*/  BRA `(.L_x_96) ;  /* 0x0000000000107947 */ /* 0x000fea0003800000 */
.L_x_89:
[----:B------:R-:W-:Y:S02]  /*4b40*/  MOV R0, 0xffffffff ;  /* 0xffffffff00007802 */ /* 0x000fe40000000f00 */
[----:B------:R-:W-:-:S03]  /*4b50*/  MOV R4, 0x4b80 ;  /* 0x00004b8000047802 */ /* 0x000fc60000000f00 */
[----:B------:R2:W-:Y:S04]  /*4b60*/  STS [UR6+0x310], R0 ;  /* 0x00031000ff007988 */ /* 0x0005e80008000806 */
[----:B-12--5:R-:W-:Y:S05]  /*4b70*/  CALL.REL.NOINC `($__internal_1_$__cuda_sm10x_tcgen05_guardrail_trap_phase_invalid_during_alloc) ;  /* 0x0000004c009c7944 */ /* 0x026fea0003c00000 */
.L_x_96:
[----:B------:R-:W-:Y:S05]  /*4b80*/  WARPSYNC.ALL ;  /* 0x0000000000007948 */ /* 0x000fea0003800000 */
[----:B------:R-:W4:Y:S01]  /*4b90*/  S2UR UR4, SR_CgaCtaId ;  /* 0x00000000000479c3 */ /* 0x000f220000008800 */
[----:B------:R-:W-:Y:S01]  /*4ba0*/  UMOV UR17, 0x400 ;  /* 0x0000040000117882 */ /* 0x000fe20000000000 */
[----:B------:R-:W-:-:S06]  /*4bb0*/  NOP ;  /* 0x0000000000007918 */ /* 0x000fcc0000000000 */
[----:B------:R-:W-:Y:S06]  /*4bc0*/  BAR.ARV 0x6, 0xa0 ;  /* 0x0182800000007b1d */ /* 0x000fec0000002000 */
[----:B------:R-:W1:Y:S01]  /*4bd0*/  LDCU UR6, c[0x0][0x38c] ;  /* 0x00007180ff0677ac */ /* 0x000e620008000800 */
[----:B------:R-:W-:Y:S01]  /*4be0*/  LOP3.LUT R3, R3, 0xffff, RZ, 0xc0, !PT ;  /* 0x0000ffff03037812 */ /* 0x000fe200078ec0ff */
[----:B--2---:R-:W-:Y:S01]  /*4bf0*/  IMAD.MOV.U32 R9, RZ, RZ, 0x1 ;  /* 0x00000001ff097424 */ /* 0x004fe200078e00ff */
[----:B------:R-:W-:Y:S01]  /*4c00*/  LOP3.LUT R2, R2, 0xffff, RZ, 0xc0, !PT ;  /* 0x0000ffff02027812 */ /* 0x000fe200078ec0ff */
[----:B------:R-:W-:Y:S01]  /*4c10*/  IMAD.MOV.U32 R8, RZ, RZ, RZ ;  /* 0x000000ffff087224 */ /* 0x000fe200078e00ff */
[----:B------:R-:W-:Y:S01]  /*4c20*/  R2UR UR20, R3 ;  /* 0x00000000031472ca */ /* 0x000fe200000e0000 */
[----:B------:R-:W-:Y:S01]  /*4c30*/  UMOV UR24, URZ ;  /* 0x000000ff00187c82 */ /* 0x000fe20008000000 */
[----:B------:R-:W-:-:S02]  /*4c40*/  R2UR UR30, R2 ;  /* 0x00000000021e72ca */ /* 0x000fc400000e0000 */
[----:B------:R-:W-:Y:S01]  /*4c50*/  CS2R R2, SRZ ;  /* 0x0000000000027805 */ /* 0x000fe2000001ff00 */
[----:B------:R-:W-:Y:S01]  /*4c60*/  UMOV UR15, URZ ;  /* 0x000000ff000f7c82 */ /* 0x000fe20008000000 */
[----:B----4-:R-:W-:Y:S01]  /*4c70*/  ULEA UR17, UR4, UR17, 0x18 ;  /* 0x0000001104117291 */ /* 0x010fe2000f8ec0ff */
[----:B------:R-:W-:Y:S01]  /*4c80*/  UMOV UR14, URZ ;  /* 0x000000ff000e7c82 */ /* 0x000fe20008000000 */
[----:B------:R-:W-:Y:S02]  /*4c90*/  UISETP.NE.AND UP3, UPT, UR33, URZ, UPT ;  /* 0x000000ff2100728c */ /* 0x000fe4000bf65270 */
[----:B------:R-:W-:Y:S02]  /*4ca0*/  UIADD3 UR5, UPT, UPT, UR17, 0x2600, URZ ;  /* 0x0000260011057890 */ /* 0x000fe4000fffe0ff */
[----:B------:R-:W-:-:S03]  /*4cb0*/  UIADD3 UR4, UPT, UPT, UR17, 0x26600, URZ ;  /* 0x0002660011047890 */ /* 0x000fc6000fffe0ff */
[----:B---3--:R-:W2:Y:S01]  /*4cc0*/  LDS R0, [UR17+0x310] ;  /* 0x00031011ff007984 */ /* 0x008ea20008000800 */
[----:B-1----:R-:W-:Y:S02]  /*4cd0*/  UIADD3 UR6, UPT, UPT, UR6, 0x3f, URZ ;  /* 0x0000003f06067890 */ /* 0x002fe4000fffe0ff */
[----:B------:R-:W-:Y:S02]  /*4ce0*/  USHF.R.U32.HI UR5, URZ, 0x4, UR5 ;  /* 0x00000004ff057899 */ /* 0x000fe40008011605 */
[----:B------:R-:W-:Y:S02]  /*4cf0*/  USHF.R.S32.HI UR25, URZ, 0x1f, UR6 ;  /* 0x0000001fff197899 */ /* 0x000fe40008011406 */
[----:B------:R-:W-:Y:S02]  /*4d00*/  USHF.R.U32.HI UR4, URZ, 0x4, UR4 ;  /* 0x00000004ff047899 */ /* 0x000fe40008011604 */
[----:B------:R-:W-:Y:S02]  /*4d10*/  ULEA.HI UR25, UR25, UR6, URZ, 0x6 ;  /* 0x0000000619197291 */ /* 0x000fe4000f8f30ff */
[----:B------:R-:W-:-:S02]  /*4d20*/  ULOP3.LUT UR5, UR5, 0x3fff, URZ, 0xc0, !UPT ;  /* 0x00003fff05057892 */ /* 0x000fc4000f8ec0ff */
[----:B------:R-:W-:Y:S02]  /*4d30*/  USHF.R.S32.HI UR25, URZ, 0x6, UR25 ;  /* 0x00000006ff197899 */ /* 0x000fe40008011419 */
[----:B------:R-:W-:Y:S02]  /*4d40*/  ULOP3.LUT UR22, UR4, 0x3fff, URZ, 0xc0, !UPT ;  /* 0x00003fff04167892 */ /* 0x000fe4000f8ec0ff */
[----:B------:R-:W-:Y:S02]  /*4d50*/  UISETP.LT.AND UP0, UPT, UR25, 0x1, UPT ;  /* 0x000000011900788c */ /* 0x000fe4000bf01270 */
[----:B------:R-:W-:Y:S02]  /*4d60*/  ULOP3.LUT UR21, UR5, 0x10000, URZ, 0xfc, !UPT ;  /* 0x0001000005157892 */ /* 0x000fe4000f8efcff */
[----:B------:R-:W-:Y:S02]  /*4d70*/  ULOP3.LUT UR22, UR22, 0x10000, URZ, 0xfc, !UPT ;  /* 0x0001000016167892 */ /* 0x000fe4000f8efcff */
[----:B------:R-:W-:Y:S01]  /*4d80*/  USEL UR31, UR25, 0x1, !UP0 ;  /* 0x00000001191f7887 */ /* 0x000fe2000c000000 */
[----:B------:R-:W-:Y:S01]  /*4d90*/  UMOV UR28, 0x0 ;  /* 0x00000000001c7882 */ /* 0x000fe20000000000 */
[----:B------:R-:W-:Y:S01]  /*4da0*/  UMOV UR29, 0x8100010 ;  /* 0x08100010001d7882 */ /* 0x000fe20000000000 */
[----:B------:R-:W-:Y:S01]  /*4db0*/  UMOV UR26, 0x0 ;  /* 0x00000000001a7882 */ /* 0x000fe20000000000 */
[----:B------:R-:W-:Y:S01]  /*4dc0*/  UMOV UR27, 0x8100010 ;  /* 0x08100010001b7882 */ /* 0x000fe20000000000 */
[----:B--2---:R-:W-:-:S15]  /*4dd0*/  R2UR UR32, R0 ;  /* 0x00000000002072ca */ /* 0x004fde00000e0000 */
.L_x_107:
[C---:B------:R-:W-:Y:S02]  /*4de0*/  LEA R0, R8.reuse, UR17, 0x3 ;  /* 0x0000001108007c11 */ /* 0x040fe4000f8e18ff */
[----:B------:R-:W-:Y:S02]  /*4df0*/  SHF.L.U32 R4, R3, 0x1f, RZ ;  /* 0x0000001f03047819 */ /* 0x000fe400000006ff */
[----:B------:R-:W-:Y:S02]  /*4e00*/  LEA R5, R8, UR17, 0x4 ;  /* 0x0000001108057c11 */ /* 0x000fe4000f8e20ff */
[----:B------:R-:W1:Y:S02]  /*4e10*/  SYNCS.PHASECHK.TRANS64.TRYWAIT P0, [R0+URZ+0x260], R4 ;  /* 0x00026004000075a7 */ /* 0x000e6400080011ff */
[----:B-1-3--:R-:W-:Y:S05]  /*4e20*/  @!P0 BRA `(.L_x_100) ;  /* 0x0000004400bc8947 */ /* 0x00afea0003800000 */
.L_x_228:
[----:B-1----:R-:W1:Y:S01]  /*4e30*/  LDS.128 R4, [R5+0x2f0] ;  /* 0x0002f00005047984 */ /* 0x002e620000000c00 */
[----:B------:R-:W-:Y:S02]  /*4e40*/  VIADD R0, R0, 0x270 ;  /* 0x0000027000007836 */ /* 0x000fe40000000000 */
[----:B------:R-:W-:Y:S01]  /*4e50*/  VIADD R8, R8, 0x1 ;  /* 0x0000000108087836 */ /* 0x000fe20000000000 */
[----:B------:R-:W-:Y:S01]  /*4e60*/  @!PT LDS RZ, [RZ] ;  /* 0x00000000fffff984 */ /* 0x000fe20000000800 */
[----:B------:R-:W-:Y:S01]  /*4e70*/  @!PT LDS RZ, [RZ] ;  /* 0x00000000fffff984 */ /* 0x000fe20000000800 */
[----:B------:R-:W-:Y:S01]  /*4e80*/  @!PT LDS RZ, [RZ] ;  /* 0x00000000fffff984 */ /* 0x000fe20000000800 */
[----:B------:R-:W-:Y:S01]  /*4e90*/  @!PT LDS RZ, [RZ] ;  /* 0x00000000fffff984 */ /* 0x000fe20000000800 */
[----:B------:R2:W-:Y:S06]  /*4ea0*/  MEMBAR.ALL.CTA ;  /* 0x0000000000007992 */ /* 0x0005ec0000008000 */
[----:B--2---:R-:W2:Y:S01]  /*4eb0*/  FENCE.VIEW.ASYNC.S ;  /* 0x00000000000073c6 */ /* 0x004ea20000000000 */
[----:B------:R-:W-:-:S04]  /*4ec0*/  PRMT R0, RZ, 0x654, R0 ;  /* 0x00000654ff007816 */ /* 0x000fc80000000000 */
[----:B--2---:R2:W-:Y:S01]  /*4ed0*/  SYNCS.ARRIVE.TRANS64.RED.A1T0 RZ, [R0+URZ], RZ ;  /* 0x000000ff00ff79a7 */ /* 0x0045e200081004ff */
[----:B-1----:R-:W-:Y:S01]  /*4ee0*/  LOP3.LUT P1, RZ, R6, 0x1, RZ, 0xc0, !PT ;  /* 0x0000000106ff7812 */ /* 0x002fe2000782c0ff */
[----:B--2---:R-:W-:-:S12]  /*4ef0*/  BRA.U UP3, `(.L_x_101) ;  /* 0x0000000103e07547 */ /* 0x004fd8000b800000 */
[----:B------:R-:W1:Y:S01]  /*4f00*/  LDCU UR4, c[0x0][0x38c] ;  /* 0x00007180ff0477ac */ /* 0x000e620008000800 */
[----:B------:R-:W-:Y:S02]  /*4f10*/  PLOP3.LUT P2, PT, PT, PT, PT, 0x80, 0x8 ;  /* 0x000000000008781c */ /* 0x000fe40003f4f070 */
[----:B------:R-:W-:Y:S01]  /*4f20*/  SHF.L.U32 R4, R9, 0x1f, RZ ;  /* 0x0000001f09047819 */ /* 0x000fe200000006ff */
[----:B------:R-:W-:Y:S02]  /*4f30*/  ULEA UR23, UR24, UR17, 0x3 ;  /* 0x0000001118177291 */ /* 0x000fe4000f8e18ff */
[----:B------:R-:W-:Y:S02]  /*4f40*/  ULEA UR18, UR24, UR32, 0x5 ;  /* 0x0000002018127291 */ /* 0x000fe4000f8e28ff */
[----:B-1----:R-:W-:-:S06]  /*4f50*/  UISETP.GE.AND UP0, UPT, UR4, 0x1, UPT ;  /* 0x000000010400788c */ /* 0x002fcc000bf06270 */
[----:B------:R-:W-:-:S05]  /*4f60*/  PLOP3.LUT P0, PT, PT, PT, UP0, 0x80, 0x8 ;  /* 0x000000000008781c */ /* 0x000fca0003f0f008 */
[----:B------:R-:W-:-:S08]  /*4f70*/  @UP0 ULEA UR4, UR15, UR17, 0x3 ;  /* 0x000000110f040291 */ /* 0x000fd0000f8e18ff */
[----:B------:R-:W-:-:S04]  /*4f80*/  @P0 SHF.L.U32 R0, R2, 0x1f, RZ ;  /* 0x0000001f02000819 */ /* 0x000fc800000006ff */
[----:B------:R1:W2:Y:S01]  /*4f90*/  @P0 SYNCS.PHASECHK.TRANS64.TRYWAIT P2, [UR4], R0 ;  /* 0x00000000ff0005a7 */ /* 0x0002a20008041104 */
[----:B------:R-:W3:Y:S02]  /*4fa0*/  SYNCS.PHASECHK.TRANS64.TRYWAIT P0, [UR23+0x2a0], R4 ;  /* 0x0002a004ff0075a7 */ /* 0x000ee40008001117 */
[----:B-123--:R-:W-:Y:S05]  /*4fb0*/  @!P0 BRA `(.L_x_102) ;  /* 0x00000044006c8947 */ /* 0x00efea0003800000 */
.L_x_230:
[----:B------:R-:W-:Y:S01]  /*4fc0*/  UMOV UR19, UR14 ;  /* 0x0000000e00137c82 */ /* 0x000fe20008000000 */
[----:B------:R-:W-:Y:S05]  /*4fd0*/  BRA.U !UP0, `(.L_x_103) ;  /* 0x0000000108987547 */ /* 0x000fea000b800000 */
[----:B------:R-:W-:Y:S02]  /*4fe0*/  UIADD3 UR19, UPT, UPT, UR31, UR14, URZ ;  /* 0x0000000e1f137290 */ /* 0x000fe4000fffe0ff */
[----:B------:R-:W-:Y:S01]  /*4ff0*/  UPLOP3.LUT UP2, UPT, UPT, UPT, UPT, 0x40, 0x4 ;  /* 0x000000000004789c */ /* 0x000fe20003f4e870 */
[----:B------:R-:W-:Y:S01]  /*5000*/  UMOV UR16, UR25 ;  /* 0x0000001900107c82 */ /* 0x000fe20008000000 */
[----:B------:R-:W-:-:S09]  /*5010*/  UMOV UR6, UR15 ;  /* 0x0000000f00067c82 */ /* 0x000fd20008000000 */
.L_x_106:
[----:B--2---:R-:W-:Y:S01]  /*5020*/  ULEA UR5, UR6, UR17, 0x3 ;  /* 0x0000001106057291 */ /* 0x004fe2000f8e18ff */
[----:B---3--:R-:W-:Y:S11]  /*5030*/  @P2 BRA `(.L_x_104) ;  /* 0x00000000000c2947 */ /* 0x008ff60003800000 */
[----:B-1----:R-:W-:Y:S04]  /*5040*/  SHF.L.U32 R4, R2, 0x1f, RZ ;  /* 0x0000001f02047819 */ /* 0x002fe800000006ff */
[----:B------:R-:W1:Y:S02]  /*5050*/  SYNCS.PHASECHK.TRANS64.TRYWAIT P0, [UR5], R4 ;  /* 0x00000004ff0075a7 */ /* 0x000e640008001105 */
[----:B-1----:R-:W-:Y:S05]  /*5060*/  @!P0 BRA `(.L_x_105) ;  /* 0x0000004400588947 */ /* 0x002fea0003800000 */
.L_x_104:
[----:B------:R-:W-:Y:S01]  /*5070*/  UISETP.NE.AND UP0, UPT, UR16, 0x1, UPT ;  /* 0x000000011000788c */ /* 0x000fe2000bf05270 */
[----:B------:R-:W-:Y:S01]  /*5080*/  PLOP3.LUT P2, PT, PT, PT, PT, 0x80, 0x8 ;  /* 0x000000000008781c */ /* 0x000fe20003f4f070 */
[----:B------:R-:W-:Y:S02]  /*5090*/  UIADD3 UR4, UPT, UPT, UR6, 0x1, URZ ;  /* 0x0000000106047890 */ /* 0x000fe4000fffe0ff */
[----:B------:R-:W-:Y:S02]  /*50a0*/  ULEA UR12, UR6, UR22, 0x7 ;  /* 0x00000016060c7291 */ /* 0x000fe4000f8e38ff */
[----:B------:R-:W-:Y:S01]  /*50b0*/  UISETP.NE.AND UP1, UPT, UR4, 0x24, UPT ;  /* 0x000000240400788c */ /* 0x000fe2000bf25270 */
[----:B------:R-:W-:Y:S01]  /*50c0*/  PLOP3.LUT P0, PT, PT, PT, UP0, 0x80, 0x8 ;  /* 0x000000000008781c */ /* 0x000fe20003f0f008 */
[----:B------:R-:W-:Y:S02]  /*50d0*/  UIADD3 UR10, UPT, UPT, UR12, 0x2, URZ ;  /* 0x000000020c0a7890 */ /* 0x000fe4000fffe0ff */
[----:B------:R-:W-:Y:S02]  /*50e0*/  USEL UR7, URZ, 0x1, UP1 ;  /* 0x00000001ff077887 */ /* 0x000fe40008800000 */
[----:B------:R-:W-:Y:S02]  /*50f0*/  USEL UR15, UR4, URZ, UP1 ;  /* 0x000000ff040f7287 */ /* 0x000fe40008800000 */
[----:B------:R-:W-:Y:S02]  /*5100*/  UIADD3 UR14, UPT, UPT, UR14, 0x1, URZ ;  /* 0x000000010e0e7890 */ /* 0x000fe4000fffe0ff */
[----:B------:R-:W-:Y:S01]  /*5110*/  @UP0 ULEA UR4, UR15, UR17, 0x3 ;  /* 0x000000110f040291 */ /* 0x000fe2000f8e18ff */
[----:B------:R-:W-:Y:S01]  /*5120*/  LOP3.LUT R2, R2, UR7, RZ, 0x3c, !PT ;  /* 0x0000000702027c12 */ /* 0x000fe2000f8e3cff */
[----:B------:R-:W-:Y:S01]  /*5130*/  UIADD3 UR7, UPT, UPT, UR5, 0x120, URZ ;  /* 0x0000012005077890 */ /* 0x000fe2000fffe0ff */
[----:B------:R-:W-:Y:S02]  /*5140*/  UMOV UR13, 0x80004020 ;  /* 0x80004020000d7882 */ /* 0x000fe40000000000 */
[----:B-1----:R-:W-:Y:S01]  /*5150*/  @P0 SHF.L.U32 R0, R2, 0x1f, RZ ;  /* 0x0000001f02000819 */ /* 0x002fe200000006ff */
[----:B------:R-:W-:Y:S01]  /*5160*/  UMOV UR5, 0x80004020 ;  /* 0x8000402000057882 */ /* 0x000fe20000000000 */
[----:B------:R-:W-:Y:S01]  /*5170*/  UMOV UR11, 0x80004020 ;  /* 0x80004020000b7882 */ /* 0x000fe20000000000 */
[----:B------:R-:W-:Y:S01]  /*5180*/  UMOV UR9, 0x80004020 ;  /* 0x8000402000097882 */ /* 0x000fe20000000000 */
[----:B------:R2:W3:Y:S01]  /*5190*/  @P0 SYNCS.PHASECHK.TRANS64.TRYWAIT P2, [UR4], R0 ;  /* 0x00000000ff0005a7 */ /* 0x0004e20008041104 */
[----:B------:R-:W-:Y:S02]  /*51a0*/  ULEA UR4, UR6, UR21, 0x8 ;  /* 0x0000001506047291 */ /* 0x000fe4000f8e40ff */
[----:B------:R-:W-:Y:S02]  /*51b0*/  UISETP.NE.AND UP0, UPT, UR14, UR19, UPT ;  /* 0x000000130e00728c */ /* 0x000fe4000bf05270 */
[----:B------:R-:W-:Y:S02]  /*51c0*/  UIADD3 UR8, UPT, UPT, UR4, 0x2, URZ ;  /* 0x0000000204087890 */ /* 0x000fe4000fffe0ff */
[----:B------:R-:W-:Y:S01]  /*51d0*/  UIADD3 UR16, UPT, UPT, UR16, -0x1, URZ ;  /* 0xffffffff10107890 */ /* 0x000fe2000fffe0ff */
[----:B------:R-:W-:Y:S02]  /*51e0*/  UMOV UR6, UR15 ;  /* 0x0000000f00067c82 */ /* 0x000fe40008000000 */
[----:B------:R2:W-:Y:S01]  /*51f0*/  UTCQMMA.2CTA gdesc[UR4], gdesc[UR12], tmem[UR18], tmem[UR28], idesc[UR29], UP2 ;  /* 0x00ff1c0c040075ea */ /* 0x0005e20009200312 */
[----:B------:R-:W-:Y:S03]  /*5200*/  UPLOP3.LUT UP2, UPT, UPT, UPT, UPT, 0x80, 0x8 ;  /* 0x000000000008789c */ /* 0x000fe60003f4f070 */
[----:B------:R2:W-:Y:S01]  /*5210*/  UTCQMMA.2CTA gdesc[UR8], gdesc[UR10], tmem[UR18], tmem[UR26], idesc[UR27], UPT ;  /* 0x00ff1a0a080075ea */ /* 0x0005e2000ba00312 */
[----:B------:R2:W-:Y:S01]  /*5220*/  UTCBAR.2CTA.MULTICAST [UR7], URZ, UR20 ;  /* 0x000000ff070073e9 */ /* 0x0005e20008200814 */
[----:B------:R-:W-:Y:S06]  /*5230*/  BRA.U UP0, `(.L_x_106) ;  /* 0xfffffffd00787547 */ /* 0x000fec000b83ffff */
.L_x_103:
[----:B--2---:R-:W-:Y:S01]  /*5240*/  UIADD3 UR4, UPT, UPT, UR23, 0x280, URZ ;  /* 0x0000028017047890 */ /* 0x004fe2000fffe0ff */
[----:B------:R-:W-:-:S08]  /*5250*/  UMOV UR14, UR19 ;  /* 0x00000013000e7c82 */ /* 0x000fd00008000000 */
[----:B------:R2:W-:Y:S01]  /*5260*/  UTCBAR.2CTA.MULTICAST [UR4], URZ, UR30 ;  /* 0x000000ff040073e9 */ /* 0x0005e2000820081e */
[----:B------:R-:W-:Y:S02]  /*5270*/  NOP ;  /* 0x0000000000007918 */ /* 0x000fe40000000000 */
.L_x_101:
[----:B--2---:R-:W-:Y:S01]  /*5280*/  UIADD3 UR4, UPT, UPT, UR24, 0x1, URZ ;  /* 0x0000000118047890 */ /* 0x004fe2000fffe0ff */
[----:B------:R-:W-:-:S03]  /*5290*/  ISETP.NE.AND P0, PT, R8, 0x2, PT ;  /* 0x000000020800780c */ /* 0x000fc60003f05270 */
[----:B------:R-:W-:Y:S01]  /*52a0*/  UISETP.NE.AND UP0, UPT, UR4, 0x4, UPT ;  /* 0x000000040400788c */ /* 0x000fe2000bf05270 */
[----:B-1----:R-:W-:Y:S02]  /*52b0*/  SEL R0, RZ, 0x1, P0 ;  /* 0x00000001ff007807 */ /* 0x002fe40000000000 */
[----:B------:R-:W-:Y:S01]  /*52c0*/  SEL R8, R8, RZ, P0 ;  /* 0x000000ff08087207 */ /* 0x000fe20000000000 */
[----:B------:R-:W-:Y:S01]  /*52d0*/  USEL UR5, URZ, 0x1, UP0 ;  /* 0x00000001ff057887 */ /* 0x000fe20008000000 */
[----:B------:R-:W-:Y:S01]  /*52e0*/  LOP3.LUT R3, R3, R0, RZ, 0x3c, !PT ;  /* 0x0000000003037212 */ /* 0x000fe200078e3cff */
[----:B------:R-:W-:-:S04]  /*52f0*/  USEL UR24, UR4, URZ, UP0 ;  /* 0x000000ff04187287 */ /* 0x000fc80008000000 */
[----:B------:R-:W-:Y:S01]  /*5300*/  LOP3.LUT R9, R9, UR5, RZ, 0x3c, !PT ;  /* 0x0000000509097c12 */ /* 0x000fe2000f8e3cff */
[----:B------:R-:W-:Y:S07]  /*5310*/  @P1 BRA `(.L_x_107) ;  /* 0xfffffff800b01947 */ /* 0x000fee000383ffff */
[----:B------:R-:W1:Y:S01]  /*5320*/  S2UR UR8, SR_CgaCtaId ;  /* 0x00000000000879c3 */ /* 0x000e620000008800 */
[----:B------:R-:W-:Y:S01]  /*5330*/  ELECT P0, URZ, PT ;  /* 0x0000000000ff782f */ /* 0x000fe20003800000 */
[----:B------:R-:W-:Y:S01]  /*5340*/  HFMA2 R0, -RZ, RZ, 0, 5.9604644775390625e-08 ;  /* 0x00000001ff007431 */ /* 0x000fe200000001ff */
[----:B------:R-:W-:-:S05]  /*5350*/  UMOV UR4, 0x40 ;  /* 0x0000004000047882 */ /* 0x000fca0000000000 */
[----:B------:R-:W-:Y:S01]  /*5360*/  UVIRTCOUNT.DEALLOC.SMPOOL 0x80 ;  /* 0x000000800000784c */ /* 0x000fe20000000000 */
[----:B------:R-:W-:Y:S02]  /*5370*/  UISETP.NE.AND UP1, UPT, UR33, URZ, UPT ;  /* 0x000000ff2100728c */ /* 0x000fe4000bf25270 */
[----:B-1----:R-:W-:-:S09]  /*5380*/  ULEA UR8, UR8, UR4, 0x18 ;  /* 0x0000000408087291 */ /* 0x002fd2000f8ec0ff */
[----:B------:R1:W-:Y:S01]  /*5390*/  @P0 STS.U8 [UR8+0x1c], R0 ;  /* 0x00001c00ff000988 */ /* 0x0003e20008000008 */
[----:B------:R-:W-:Y:S05]  /*53a0*/  BRA.U UP1, `(.L_x_108) ;  /* 0x0000000101a07547 */ /* 0x000fea000b800000 */
[----:B------:R-:W-:Y:S01]  /*53b0*/  UIADD3 UR7, UPT, UPT, UR17, 0x2a0, URZ ;  /* 0x000002a011077890 */ /* 0x000fe2000fffe0ff */
[----:B------:R-:W-:-:S03]  /*53c0*/  SHF.L.U32 R2, R9, 0x1f, RZ ;  /* 0x0000001f09027819 */ /* 0x000fc600000006ff */
[----:B------:R-:W-:-:S09]  /*53d0*/  ULEA UR4, UR24, UR7, 0x3 ;  /* 0x0000000718047291 */ /* 0x000fd2000f8e18ff */
[----:B------:R-:W2:Y:S02]  /*53e0*/  SYNCS.PHASECHK.TRANS64.TRYWAIT P0, [UR4], R2 ;  /* 0x00000002ff0075a7 */ /* 0x000ea40008001104 */
[----:B--2---:R-:W-:Y:S05]  /*53f0*/  @!P0 BRA `(.L_x_109) ;  /* 0x00000040008c8947 */ /* 0x004fea0003800000 */
.L_x_233:
        /* <DEDUP_REMOVED lines=9> */
.L_x_235:
        /* <DEDUP_REMOVED lines=9> */
.L_x_237:
[----:B------:R-:W-:-:S04]  /*5520*/  UIADD3 UR4, UPT, UPT, UR4, 0x1, URZ ;  /* 0x0000000104047890 */ /* 0x000fc8000fffe0ff */
[----:B------:R-:W-:-:S04]  /*5530*/  UISETP.NE.AND UP0, UPT, UR4, 0x4, UPT ;  /* 0x000000040400788c */ /* 0x000fc8000bf05270 */
[----:B------:R-:W-:Y:S02]  /*5540*/  USEL UR5, URZ, 0x1, UP0 ;  /* 0x00000001ff057887 */ /* 0x000fe40008000000 */
[----:B------:R-:W-:-:S04]  /*5550*/  USEL UR4, UR4, URZ, UP0 ;  /* 0x000000ff04047287 */ /* 0x000fc80008000000 */
[----:B------:R-:W-:Y:S01]  /*5560*/  ULEA UR4, UR4, UR7, 0x3 ;  /* 0x0000000704047291 */ /* 0x000fe2000f8e18ff */
[----:B------:R-:W-:-:S04]  /*5570*/  LOP3.LUT R2, R2, UR5, RZ, 0x3c, !PT ;  /* 0x0000000502027c12 */ /* 0x000fc8000f8e3cff */
[----:B------:R-:W-:Y:S01]  /*5580*/  SHF.L.U32 R2, R2, 0x1f, RZ ;  /* 0x0000001f02027819 */ /* 0x000fe200000006ff */
[----:B-1----:R-:W-:-:S04]  /*5590*/  IMAD.U32 R0, RZ, RZ, UR4 ;  /* 0x00000004ff007e24 */ /* 0x002fc8000f8e00ff */
[----:B------:R1:W2:Y:S03]  /*55a0*/  SYNCS.PHASECHK.TRANS64.TRYWAIT P0, [R0+URZ], R2 ;  /* 0x00000002000075a7 */ /* 0x0002a600080011ff */
[----:B--2---:R-:W-:Y:S05]  /*55b0*/  @!P0 NANOSLEEP.SYNCS 0x989680 ;  /* 0x009896800000895d */ /* 0x004fea0003900000 */
[----:B------:R-:W2:Y:S02]  /*55c0*/  @!P0 SYNCS.PHASECHK.TRANS64 P0, [R0+URZ], R2 ;  /* 0x00000002000085a7 */ /* 0x000ea400080010ff */
[----:B--2---:R-:W-:Y:S05]  /*55d0*/  @P0 BRA `(.L_x_112) ;  /* 0x0000000000200947 */ /* 0x004fea0003800000 */
.L_x_113:
[----:B--2---:R2:W4:Y:S02]  /*55e0*/  SYNCS.PHASECHK.TRANS64.TRYWAIT P0, [R0+URZ], R2 ;  /* 0x00000002000075a7 */ /* 0x00452400080011ff */
[----:B----4-:R-:W-:Y:S05]  /*55f0*/  @!P0 NANOSLEEP.SYNCS 0x989680 ;  /* 0x009896800000895d */ /* 0x010fea0003900000 */
[----:B------:R-:W4:Y:S02]  /*5600*/  @!P0 SYNCS.PHASECHK.TRANS64 P0, [R0+URZ], R2 ;  /* 0x00000002000085a7 */ /* 0x000f2400080010ff */
[----:B----4-:R-:W-:Y:S05]  /*5610*/  @!P0 BRA `(.L_x_113) ;  /* 0xfffffffc00f08947 */ /* 0x010fea000383ffff */
[----:B------:R-:W-:Y:S05]  /*5620*/  BRA `(.L_x_112) ;  /* 0x00000000000c7947 */ /* 0x000fea0003800000 */
.L_x_108:
[----:B------:R-:W-:-:S04]  /*5630*/  UIADD3 UR4, UPT, UPT, UR17, 0x2e0, URZ ;  /* 0x000002e011047890 */ /* 0x000fc8000fffe0ff */
[----:B------:R-:W-:-:S09]  /*5640*/  UPRMT UR4, UR34, 0x654, UR4 ;  /* 0x0000065422047896 */ /* 0x000fd20008000004 */
[----:B------:R-:W-:Y:S03]  /*5650*/  SYNCS.ARRIVE.TRANS64.RED.A1T0 RZ, [UR4], RZ ;  /* 0x000000ffffff79a7 */ /* 0x000fe60008100404 */
.L_x_112:
[----:B-12---:R-:W-:Y:S01]  /*5660*/  SHF.L.U32 R2, RZ, 0x1f, RZ ;  /* 0x0000001fff027819 */ /* 0x006fe200000006ff */
[----:B------:R-:W-:Y:S01]  /*5670*/  UIADD3 UR4, UPT, UPT, UR17, 0x2e0, URZ ;  /* 0x000002e011047890 */ /* 0x000fe2000fffe0ff */
[----:B------:R-:W-:Y:S02]  /*5680*/  PLOP3.LUT P0, PT, PT, PT, UP1, 0x80, 0x8 ;  /* 0x000000000008781c */ /* 0x000fe40003f0f018 */
[----:B------:R-:W1:Y:S02]  /*5690*/  SYNCS.PHASECHK.TRANS64.TRYWAIT P1, [UR17+0x2e0], R2 ;  /* 0x0002e002ff0075a7 */ /* 0x000e640008021111 */
[----:B-1----:R-:W-:Y:S09]  /*56a0*/  @!P1 BRA `(.L_x_114) ;  /* 0x0000004000289947 */ /* 0x002ff20003800000 */
.L_x_239:
[----:B------:R-:W-:Y:S01]  /*56b0*/  @!UP1 UPRMT UR4, UR34, 0x654, UR4 ;  /* 0x0000065422049896 */ /* 0x000fe20008000004 */
[----:B------:R-:W-:Y:S01]  /*56c0*/  UMOV UR5, 0xffff ;  /* 0x0000ffff00057882 */ /* 0x000fe20000000000 */
[----:B------:R-:W-:-:S07]  /*56d0*/  UMOV UR6, 0x1 ;  /* 0x0000000100067882 */ /* 0x000fce0000000000 */
[----:B------:R-:W-:Y:S01]  /*56e0*/  @!P0 SYNCS.ARRIVE.TRANS64.RED.A1T0 RZ, [UR4], RZ ;  /* 0x000000ffffff89a7 */ /* 0x000fe20008100404 */
[----:B------:R-:W-:Y:S01]  /*56f0*/  NOP ;  /* 0x0000000000007918 */ /* 0x000fe20000000000 */
[----:B-1----:R-:W1:Y:S01]  /*5700*/  LDS R0, [UR8+0x14] ;  /* 0x00001408ff007984 */ /* 0x002e620008000800 */
[----:B------:R-:W-:-:S04]  /*5710*/  ULOP3.LUT UR4, UR32, 0xffff, URZ, 0xc0, !UPT ;  /* 0x0000ffff20047892 */ /* 0x000fc8000f8ec0ff */
[----:B------:R-:W-:-:S04]  /*5720*/  USHF.R.U32.HI UR4, URZ, 0x5, UR4 ;  /* 0x00000005ff047899 */ /* 0x000fc80008011604 */
[----:B------:R-:W-:Y:S02]  /*5730*/  USHF.L.U32 UR5, UR5, UR4, URZ ;  /* 0x0000000405057299 */ /* 0x000fe400080006ff */
[----:B------:R-:W-:-:S04]  /*5740*/  USHF.L.U32 UR4, UR6, UR4, URZ ;  /* 0x0000000406047299 */ /* 0x000fc800080006ff */
[----:B-1----:R-:W-:-:S04]  /*5750*/  LOP3.LUT R0, R0, UR5, RZ, 0xc0, !PT ;  /* 0x0000000500007c12 */ /* 0x002fc8000f8ec0ff */
[----:B------:R-:W-:-:S13]  /*5760*/  ISETP.NE.AND P0, PT, R0, UR5, PT ;  /* 0x0000000500007c0c */ /* 0x000fda000bf05270 */
[----:B------:R-:W-:Y:S05]  /*5770*/  @P0 BRA `(.L_x_115) ;  /* 0x0000000000580947 */ /* 0x000fea0003800000 */
[----:B------:R-:W1:Y:S02]  /*5780*/  LDS R0, [UR8+0x18] ;  /* 0x00001808ff007984 */ /* 0x000e640008000800 */
[----:B-1----:R-:W-:-:S04]  /*5790*/  LOP3.LUT R0, R0, UR4, RZ, 0xc0, !PT ;  /* 0x0000000400007c12 */ /* 0x002fc8000f8ec0ff */
[----:B------:R-:W-:-:S13]  /*57a0*/  ISETP.NE.AND P0, PT, R0, UR4, PT ;  /* 0x0000000400007c0c */ /* 0x000fda000bf05270 */
[----:B------:R-:W-:Y:S05]  /*57b0*/  @P0 BRA `(.L_x_116) ;  /* 0x00000000003c0947 */ /* 0x000fea0003800000 */
[----:B------:R-:W1:Y:S01]  /*57c0*/  S2R R2, SR_LANEID ;  /* 0x0000000000027919 */ /* 0x000e620000000000 */
[----:B------:R-:W-:-:S06]  /*57d0*/  ULOP3.LUT UR5, URZ, UR5, URZ, 0x33, !UPT ;  /* 0x00000005ff057292 */ /* 0x000fcc000f8e33ff */
[----:B------:R-:W-:-:S04]  /*57e0*/  IMAD.U32 R0, RZ, RZ, UR5 ;  /* 0x00000005ff007e24 */ /* 0x000fc8000f8e00ff */
[----:B------:R2:W4:Y:S02]  /*57f0*/  REDUX UR7, R0 ;  /* 0x00000000000773c4 */ /* 0x0005240000000000 */
[----:B------:R1:W-:Y:S01]  /*5800*/  UTCATOMSWS.AND URZ, UR5 ;  /* 0x0000000500ff79e3 */ /* 0x0003e20008000000 */
[----:B--2---:R-:W-:Y:S01]  /*5810*/  LOP3.LUT R0, RZ, UR4, RZ, 0x33, !PT ;  /* 0x00000004ff007c12 */ /* 0x004fe2000f8e33ff */
[----:B------:R-:W-:Y:S02]  /*5820*/  VOTEU.ANY UR4, UPT, PT ;  /* 0x0000000000047886 */ /* 0x000fe400038e0100 */
[----:B------:R-:W-:Y:S02]  /*5830*/  UFLO.U32 UR4, UR4 ;  /* 0x00000004000472bd */ /* 0x000fe400080e0000 */
[----:B------:R-:W2:Y:S04]  /*5840*/  REDUX UR6, R0 ;  /* 0x00000000000673c4 */ /* 0x000ea80000000000 */
[----:B-1----:R-:W-:-:S02]  /*5850*/  ISETP.EQ.U32.AND P0, PT, R2, UR4, PT ;  /* 0x0000000402007c0c */ /* 0x002fc4000bf02070 */
[----:B----4-:R-:W-:-:S11]  /*5860*/  MOV R2, UR7 ;  /* 0x0000000700027c02 */ /* 0x010fd60008000f00 */
[----:B------:R1:W-:Y:S01]  /*5870*/  @P0 ATOMS.AND RZ, [UR8+0x14], R2 ;  /* 0x00001402ffff098c */ /* 0x0003e2000a800008 */
[----:B--2---:R-:W-:-:S05]  /*5880*/  IMAD.U32 R0, RZ, RZ, UR6 ;  /* 0x00000006ff007e24 */ /* 0x004fca000f8e00ff */
[----:B------:R1:W-:Y:S01]  /*5890*/  @P0 ATOMS.AND RZ, [UR8+0x18], R0 ;  /* 0x00001800ffff098c */ /* 0x0003e2000a800008 */
[----:B------:R-:W-:Y:S05]  /*58a0*/  BRA `(.L_x_117) ;  /* 0x0000000000147947 */ /* 0x000fea0003800000 */
.L_x_116:
[----:B------:R-:W-:Y:S02]  /*58b0*/  MOV R2, 0x58d0 ;  /* 0x000058d000027802 */ /* 0x000fe40000000f00 */
[----:B---3-5:R-:W-:Y:S05]  /*58c0*/  CALL.REL.NOINC `($__internal_0_$__cuda_sm10x_tcgen05_guardrail_trap_col_being_dealloced_not_returned_by_alloc) ;  /* 0x00000040003c7944 */ /* 0x028fea0003c00000 */
[----:B------:R-:W-:Y:S05]  /*58d0*/  BRA `(.L_x_117) ;  /* 0x0000000000087947 */ /* 0x000fea0003800000 */
.L_x_115:
[----:B------:R-:W-:Y:S02]  /*58e0*/  MOV R2, 0x5900 ;  /* 0x0000590000027802 */ /* 0x000fe40000000f00 */
[----:B---3-5:R-:W-:Y:S05]  /*58f0*/  CALL.REL.NOINC `($__internal_2_$__cuda_sm10x_tcgen05_guardrail_trap_unallocated_columns_being_dealloced) ;  /* 0x0000004000487944 */ /* 0x028fea0003c00000 */
.L_x_117:
[----:B------:R-:W-:Y:S01]  /*5900*/  NOP ;  /* 0x0000000000007918 */ /* 0x000fe20000000000 */
[----:B------:R-:W-:Y:S05]  /*5910*/  EXIT ;  /* 0x000000000000794d */ /* 0x000fea0003800000 */
.L_x_88:
[----:B------:R-:W-:-:S09]  /*5920*/  UISETP.NE.OR UP0, UPT, UR13, 0x3, !UP4 ;  /* 0x000000030d00788c */ /* 0x000fd2000e705670 */
[----:B------:R-:W-:Y:S05]  /*5930*/  BRA.U UP0, `(.L_x_118) ;  /* 0x0000000d00347547 */ /* 0x000fea000b800000 */
[----:B------:R-:W2:Y:S01]  /*5940*/  LDCU.64 UR4, c[0x0][0x888] ;  /* 0x00011100ff0477ac */ /* 0x000ea20008000a00 */
[----:B------:R-:W3:Y:S01]  /*5950*/  S2UR UR10, SR_CgaCtaId ;  /* 0x00000000000a79c3 */ /* 0x000ee20000008800 */
[----:B------:R-:W-:Y:S02]  /*5960*/  HFMA2 R9, -RZ, RZ, 0, 0 ;  /* 0x00000000ff097431 */ /* 0x000fe400000001ff */
[----:B------:R-:W-:Y:S01]  /*5970*/  IMAD.MOV.U32 R11, RZ, RZ, 0x1 ;  /* 0x00000001ff0b7424 */ /* 0x000fe200078e00ff */
[----:B------:R-:W4:Y:S01]  /*5980*/  LDCU UR33, c[0x0][0x370] ;  /* 0x00006e00ff2177ac */ /* 0x000f220008000800 */
[----:B------:R-:W-:Y:S01]  /*5990*/  IMAD.MOV.U32 R10, RZ, RZ, RZ ;  /* 0x000000ffff0a7224 */ /* 0x000fe200078e00ff */
[----:B------:R-:W-:Y:S01]  /*59a0*/  MOV R8, 0x1000 ;  /* 0x0000100000087802 */ /* 0x000fe20000000f00 */
[----:B------:R-:W4:Y:S01]  /*59b0*/  LDCU.128 UR28, c[0x0][0xb10] ;  /* 0x00016200ff1c77ac */ /* 0x000f220008000c00 */
[----:B------:R-:W1:Y:S01]  /*59c0*/  LDC.64 R12, c[0x0][0x348] ;  /* 0x0000d200ff0c7b82 */ /* 0x000e620000000a00 */
[----:B------:R-:W3:Y:S01]  /*59d0*/  LDCU UR32, c[0x0][0x374] ;  /* 0x00006e80ff2077ac */ /* 0x000ee20008000800 */
[----:B------:R-:W3:Y:S01]  /*59e0*/  LDCU.64 UR26, c[0x0][0x890] ;  /* 0x00011200ff1a77ac */ /* 0x000ee20008000a00 */
[----:B--2---:R-:W-:Y:S01]  /*59f0*/  UISETP.NE.U32.AND UP0, UPT, UR4, URZ, UPT ;  /* 0x000000ff0400728c */ /* 0x004fe2000bf05070 */
[----:B------:R-:W2:Y:S01]  /*5a00*/  LDCU UR16, c[0x0][0xb0c] ;  /* 0x00016180ff1077ac */ /* 0x000ea20008000800 */
[----:B------:R-:W2:Y:S01]  /*5a10*/  LDCU UR38, c[0x0][0xb20] ;  /* 0x00016400ff2677ac */ /* 0x000ea20008000800 */
[----:B------:R-:W2:Y:S01]  /*5a20*/  LDCU UR4, c[0x0][0xb30] ;  /* 0x00016600ff0477ac */ /* 0x000ea20008000800 */
[----:B------:R-:W-:Y:S01]  /*5a30*/  UMOV UR17, 0x400 ;  /* 0x0000040000117882 */ /* 0x000fe20000000000 */
[----:B----4-:R-:W-:-:S02]  /*5a40*/  UIMAD.WIDE.U32 UR6, UR33, UR28, URZ ;  /* 0x0000001c210672a5 */ /* 0x010fc4000f8e00ff */
[----:B---3--:R-:W-:Y:S02]  /*5a50*/  UIMAD.WIDE.U32 UR8, UR32, UR31, URZ ;  /* 0x0000001f200872a5 */ /* 0x008fe4000f8e00ff */
[----:B------:R-:W-:Y:S02]  /*5a60*/  ULEA UR17, UR10, UR17, 0x18 ;  /* 0x000000110a117291 */ /* 0x000fe4000f8ec0ff */
[----:B------:R-:W-:Y:S02]  /*5a70*/  UISETP.NE.U32.AND UP6, UPT, UR26, URZ, UPT ;  /* 0x000000ff1a00728c */ /* 0x000fe4000bfc5070 */
[----:B------:R-:W-:Y:S02]  /*5a80*/  UIADD3 UR34, UPT, UPT, UR17, 0x240, URZ ;  /* 0x0000024011227890 */ /* 0x000fe4000fffe0ff */
[----:B------:R-:W-:Y:S02]  /*5a90*/  UISETP.NE.AND.EX UP5, UPT, UR5, URZ, UPT, UP0 ;  /* 0x000000ff0500728c */ /* 0x000fe4000bfa5300 */
[----:B------:R-:W-:Y:S01]  /*5aa0*/  UISETP.NE.AND UP0, UPT, UR42, 0x1, UPT ;  /* 0x000000012a00788c */ /* 0x000fe2000bf05270 */
[----:B------:R-:W-:Y:S01]  /*5ab0*/  UMOV UR6, UR7 ;  /* 0x0000000700067c82 */ /* 0x000fe20008000000 */
[----:B------:R-:W-:Y:S01]  /*5ac0*/  UMOV UR35, UR9 ;  /* 0x0000000900237c82 */ /* 0x000fe20008000000 */
[----:B--2---:R-:W-:-:S02]  /*5ad0*/  UISETP.NE.AND UP0, UPT, UR16, 0x1, UPT ;  /* 0x000000011000788c */ /* 0x004fc4000bf05270 */
[----:B------:R-:W-:Y:S02]  /*5ae0*/  UPLOP3.LUT UP4, UPT, UPT, UPT, UPT, 0x40, 0x4 ;  /* 0x000000000004789c */ /* 0x000fe40003f8e870 */
[----:B------:R-:W-:Y:S01]  /*5af0*/  UISETP.GE.AND UP2, UPT, UR42, 0x1, UPT ;  /* 0x000000012a00788c */ /* 0x000fe2000bf46270 */
[----:B------:R-:W2:Y:S01]  /*5b00*/  LDCU.64 UR14, c[0x0][0xb28] ;  /* 0x00016500ff0e77ac */ /* 0x000ea20008000a00 */
[----:B------:R-:W-:Y:S02]  /*5b10*/  UISETP.NE.AND.EX UP6, UPT, UR27, URZ, UPT, UP6 ;  /* 0x000000ff1b00728c */ /* 0x000fe4000bfc5360 */
[----:B------:R-:W-:Y:S02]  /*5b20*/  UPRMT UR34, UR10, 0x654, UR34 ;  /* 0x000006540a227896 */ /* 0x000fe40008000022 */
[----:B------:R-:W-:Y:S02]  /*5b30*/  USHF.R.U32.HI UR37, URZ, UR29, UR6 ;  /* 0x0000001dff257299 */ /* 0x000fe40008011606 */
[----:B------:R-:W-:-:S02]  /*5b40*/  USHF.R.U32.HI UR35, URZ, UR38, UR35 ;  /* 0x00000026ff237299 */ /* 0x000fc40008011623 */
[----:B------:R-:W-:Y:S02]  /*5b50*/  UISETP.NE.AND UP0, UPT, UR30, 0x1, UPT ;  /* 0x000000011e00788c */ /* 0x000fe4000bf05270 */
[----:B-1----:R-:W-:-:S11]  /*5b60*/  UISETP.NE.AND UP3, UPT, UR4, 0x1, UPT ;  /* 0x000000010400788c */ /* 0x002fd6000bf65270 */
.L_x_126:
[C---:B------:R-:W-:Y:S02]  /*5b70*/  LEA R3, R10.reuse, UR17, 0x3 ;  /* 0x000000110a037c11 */ /* 0x040fe4000f8e18ff */
[----:B------:R-:W-:Y:S02]  /*5b80*/  SHF.L.U32 R0, R9, 0x1f, RZ ;  /* 0x0000001f09007819 */ /* 0x000fe400000006ff */
[----:B------:R-:W-:Y:S02]  /*5b90*/  LEA R4, R10, UR17, 0x4 ;  /* 0x000000110a047c11 */ /* 0x000fe4000f8e20ff */
[----:B-1----:R-:W1:Y:S02]  /*5ba0*/  SYNCS.PHASECHK.TRANS64.TRYWAIT P0, [R3+URZ+0x260], R0 ;  /* 0x00026000030075a7 */ /* 0x002e6400080011ff */
[----:B-1----:R-:W-:Y:S05]  /*5bb0*/  @!P0 BRA `(.L_x_119) ;  /* 0x0000003800fc8947 */ /* 0x002fea0003800000 */
.L_x_240:
[----:B------:R-:W3:Y:S01]  /*5bc0*/  LDS.128 R4, [R4+0x2f0] ;  /* 0x0002f00004047984 */ /* 0x000ee20000000c00 */
[----:B------:R-:W-:Y:S01]  /*5bd0*/  UISETP.GE.AND UP0, UPT, UR42, 0x1, UPT ;  /* 0x000000012a00788c */ /* 0x000fe2000bf06270 */
[----:B------:R-:W-:Y:S01]  /*5be0*/  @!PT LDS RZ, [RZ] ;  /* 0x00000000fffff984 */ /* 0x000fe20000000800 */
[----:B------:R-:W-:Y:S01]  /*5bf0*/  @!PT LDS RZ, [RZ] ;  /* 0x00000000fffff984 */ /* 0x000fe20000000800 */
[----:B------:R-:W-:Y:S01]  /*5c00*/  @!PT LDS RZ, [RZ] ;  /* 0x00000000fffff984 */ /* 0x000fe20000000800 */
[----:B------:R-:W-:Y:S01]  /*5c10*/  @!PT LDS RZ, [RZ] ;  /* 0x00000000fffff984 */ /* 0x000fe20000000800 */
[----:B------:R4:W-:Y:S06]  /*5c20*/  MEMBAR.ALL.CTA ;  /* 0x0000000000007992 */ /* 0x0009ec0000008000 */
[----:B----4-:R-:W4:Y:S01]  /*5c30*/  FENCE.VIEW.ASYNC.S ;  /* 0x00000000000073c6 */ /* 0x010f220000000000 */
[----:B---3--:R-:W-:Y:S11]  /*5c40*/  LOP3.LUT P0, RZ, R6, 0x1, RZ, 0xc0, !PT ;  /* 0x0000000106ff7812 */ /* 0x008ff6000780c0ff */
[----:B------:R-:W-:Y:S02]  /*5c50*/  @!UPT UIADD3 URZ, UPT, UPT, URZ, URZ, URZ ;  /* 0x000000fffffff290 */ /* 0x000fe4000fffe0ff */
[----:B----4-:R-:W-:Y:S01]  /*5c60*/  VOTEU.ANY UP2, P0 ;  /* 0x0000000000ff7886 */ /* 0x010fe20000040100 */
[----:B------:R-:W-:Y:S11]  /*5c70*/  PLOP3.LUT P0, PT, PT, PT, UP2, 0x80, 0x8 ;  /* 0x000000000008781c */ /* 0x000ff60003f0f028 */
[----:B------:R-:W-:Y:S02]  /*5c80*/  @!UPT UIADD3 URZ, UPT, UPT, URZ, URZ, URZ ;  /* 0x000000fffffff290 */ /* 0x000fe4000fffe0ff */
[----:B-1----:R-:W-:Y:S02]  /*5c90*/  @P0 SHF.R.U32.HI R0, RZ, 0x10, R5 ;  /* 0x00000010ff000819 */ /* 0x002fe40000011605 */
[----:B------:R-:W-:Y:S02]  /*5ca0*/  @P0 MOV R2, R4 ;  /* 0x0000000400020202 */ /* 0x000fe40000000f00 */
[----:B------:R-:W-:Y:S01]  /*5cb0*/  @P0 R2UR UR4, R0 ;  /* 0x00000000000402ca */ /* 0x000fe200000e0000 */
[----:B------:R-:W-:Y:S01]  /*5cc0*/  VIADD R0, R3, 0x270 ;  /* 0x0000027003007836 */ /* 0x000fe20000000000 */
[----:B------:R-:W-:Y:S02]  /*5cd0*/  @P0 LOP3.LUT R4, R5, 0xffff, RZ, 0xc0, !PT ;  /* 0x0000ffff05040812 */ /* 0x000fe400078ec0ff */
[----:B------:R-:W-:Y:S02]  /*5ce0*/  @P0 R2UR UR6, R2 ;  /* 0x00000000020602ca */ /* 0x000fe400000e0000 */
[----:B------:R-:W-:Y:S02]  /*5cf0*/  PRMT R0, RZ, 0x654, R0 ;  /* 0x00000654ff007816 */ /* 0x000fe40000000000 */
[----:B------:R-:W-:Y:S02]  /*5d00*/  @P0 R2UR UR5, R4 ;  /* 0x00000000040502ca */ /* 0x000fe400000e0000 */
[----:B------:R1:W-:Y:S03]  /*5d10*/  SYNCS.ARRIVE.TRANS64.RED.A1T0 RZ, [R0+URZ], RZ ;  /* 0x000000ff00ff79a7 */ /* 0x0003e600081004ff */
[----:B------:R-:W-:Y:S04]  /*5d20*/  @UP2 UMOV UR25, UR4 ;  /* 0x0000000400192c82 */ /* 0x000fe80008000000 */
[----:B------:R-:W-:Y:S04]  /*5d30*/  @UP2 UMOV UR13, UR6 ;  /* 0x00000006000d2c82 */ /* 0x000fe80008000000 */
[----:B------:R-:W-:Y:S01]  /*5d40*/  @UP2 UMOV UR7, UR5 ;  /* 0x0000000500072c82 */ /* 0x000fe20008000000 */
[----:B------:R-:W-:Y:S05]  /*5d50*/  BRA.U !UP0, `(.L_x_120) ;  /* 0x0000000108c07547 */ /* 0x000fea000b800000 */
[----:B------:R-:W-:Y:S02]  /*5d60*/  UIMAD.WIDE.U32 UR10, UR7, UR31, URZ ;  /* 0x0000001f070a72a5 */ /* 0x000fe4000f8e00ff */
[----:B------:R-:W-:Y:S02]  /*5d70*/  UP2UR UR12, UPR, URZ, 0x4 ;  /* 0x00000004ff0c7883 */ /* 0x000fe40008000000 */
[----:B------:R-:W-:Y:S02]  /*5d80*/  UISETP.NE.AND UP2, UPT, UR30, 0x1, UPT ;  /* 0x000000011e00788c */ /* 0x000fe4000bf45270 */
[----:B------:R-:W-:Y:S02]  /*5d90*/  UIMAD.WIDE.U32 UR18, UR13, UR28, URZ ;  /* 0x0000001c0d1272a5 */ /* 0x000fe4000f8e00ff */
[----:B------:R-:W-:Y:S02]  /*5da0*/  USEL UR4, UR32, UR35, !UP2 ;  /* 0x0000002320047287 */ /* 0x000fe4000d000000 */
[----:B------:R-:W-:Y:S02]  /*5db0*/  UISETP.NE.AND UP0, UPT, UR16, 0x1, UPT ;  /* 0x000000011000788c */ /* 0x000fe4000bf05270 */
[----:B------:R-:W-:Y:S02]  /*5dc0*/  UP2UR UR24, UPR, URZ, 0x2 ;  /* 0x00000002ff187883 */ /* 0x000fe40008000000 */
[----:B------:R-:W-:Y:S02]  /*5dd0*/  UISETP.NE.AND UP1, UPT, UR42, 0x1, UPT ;  /* 0x000000012a00788c */ /* 0x000fe4000bf25270 */
[----:B--2---:R-:W-:Y:S02]  /*5de0*/  UIMAD.WIDE.U32 UR20, UR4, UR14, URZ ;  /* 0x0000000e041472a5 */ /* 0x004fe4000f8e00ff */
[----:B------:R-:W-:Y:S01]  /*5df0*/  USEL UR8, UR33, UR37, !UP0 ;  /* 0x0000002521087287 */ /* 0x000fe2000c000000 */
[----:B------:R-:W-:Y:S02]  /*5e00*/  UMOV UR5, UR11 ;  /* 0x0000000b00057c82 */ /* 0x000fe40008000000 */
[----:B------:R-:W-:Y:S02]  /*5e10*/  USHF.R.U32.HI UR6, URZ, UR38, UR5 ;  /* 0x00000026ff067299 */ /* 0x000fe40008011605 */
[----:B------:R-:W-:Y:S02]  /*5e20*/  UIMAD.WIDE.U32 UR22, UR8, UR14, URZ ;  /* 0x0000000e081672a5 */ /* 0x000fe4000f8e00ff */
[----:B------:R-:W-:Y:S02]  /*5e30*/  USEL UR6, UR7, UR6, !UP2 ;  /* 0x0000000607067287 */ /* 0x000fe4000d000000 */
[----:B------:R-:W-:Y:S02]  /*5e40*/  UISETP.NE.AND UP2, UPT, UR12, URZ, UPT ;  /* 0x000000ff0c00728c */ /* 0x000fe4000bf45270 */
[----:B------:R-:W-:Y:S01]  /*5e50*/  UIMAD.WIDE.U32 UR10, UR6, UR14, URZ ;  /* 0x0000000e060a72a5 */ /* 0x000fe2000f8e00ff */
[----:B------:R-:W-:Y:S02]  /*5e60*/  UMOV UR5, UR19 ;  /* 0x0000001300057c82 */ /* 0x000fe40008000000 */
[----:B------:R-:W-:Y:S03]  /*5e70*/  USHF.R.U32.HI UR9, URZ, UR29, UR5 ;  /* 0x0000001dff097299 */ /* 0x000fe60008011605 */
[----:B------:R-:W-:Y:S02]  /*5e80*/  UMOV UR5, UR21 ;  /* 0x0000001500057c82 */ /* 0x000fe40008000000 */
[----:B------:R-:W-:Y:S03]  /*5e90*/  @UP1 USHF.R.U32.HI UR4, URZ, UR15, UR5 ;  /* 0x0000000fff041299 */ /* 0x000fe60008011605 */
[----:B------:R-:W-:Y:S01]  /*5ea0*/  UMOV UR5, UR23 ;  /* 0x0000001700057c82 */ /* 0x000fe20008000000 */
[----:B------:R-:W-:Y:S02]  /*5eb0*/  UIMAD UR4, UR42, UR4, URZ ;  /* 0x000000042a0472a4 */ /* 0x000fe4000f8e02ff */
[----:B------:R-:W-:Y:S02]  /*5ec0*/  @UP1 USHF.R.U32.HI UR8, URZ, UR15, UR5 ;  /* 0x0000000fff081299 */ /* 0x000fe40008011605 */
[----:B------:R-:W-:Y:S02]  /*5ed0*/  USEL UR5, UR13, UR9, !UP0 ;  /* 0x000000090d057287 */ /* 0x000fe4000c000000 */
[----:B------:R-:W-:Y:S02]  /*5ee0*/  UIMAD UR9, UR42, UR8, URZ ;  /* 0x000000082a0972a4 */ /* 0x000fe4000f8e02ff */
[----:B------:R-:W-:Y:S03]  /*5ef0*/  UISETP.GE.AND UP0, UPT, UR6, UR4, UPT ;  /* 0x000000040600728c */ /* 0x000fe6000bf06270 */
[----:B------:R-:W-:Y:S01]  /*5f00*/  UMOV UR4, UR11 ;  /* 0x0000000b00047c82 */ /* 0x000fe20008000000 */
[----:B------:R-:W-:Y:S02]  /*5f10*/  UISETP.GE.OR UP0, UPT, UR5, UR9, UP0 ;  /* 0x000000090500728c */ /* 0x000fe40008706670 */
[----:B------:R-:W-:Y:S02]  /*5f20*/  USHF.R.U32.HI UR4, URZ, UR15, UR4 ;  /* 0x0000000fff047299 */ /* 0x000fe40008011604 */
[----:B------:R-:W-:Y:S02]  /*5f30*/  UIMAD.WIDE.U32 UR10, UR5, UR14, URZ ;  /* 0x0000000e050a72a5 */ /* 0x000fe4000f8e00ff */
[----:B------:R-:W-:Y:S04]  /*5f40*/  USEL UR12, UR6, UR4, !UP1 ;  /* 0x00000004060c7287 */ /* 0x000fe8000c800000 */
[----:B------:R-:W-:Y:S01]  /*5f50*/  UIADD3 UR9, UPT, UPT, -UR12, URZ, URZ ;  /* 0x000000ff0c097290 */ /* 0x000fe2000fffe1ff */
[----:B------:R-:W-:Y:S02]  /*5f60*/  @!UP0 UMOV UR4, UR11 ;  /* 0x0000000b00048c82 */ /* 0x000fe40008000000 */
[----:B------:R-:W-:Y:S02]  /*5f70*/  @!UP0 USHF.R.U32.HI UR4, URZ, UR15, UR4 ;  /* 0x0000000fff048299 */ /* 0x000fe40008011604 */
[----:B------:R-:W-:Y:S02]  /*5f80*/  UIMAD UR9, UR42, UR9, UR6 ;  /* 0x000000092a0972a4 */ /* 0x000fe4000f8e0206 */
[----:B------:R-:W-:Y:S02]  /*5f90*/  @!UP0 USEL UR4, UR5, UR4, !UP1 ;  /* 0x0000000405048287 */ /* 0x000fe4000c800000 */
[----:B------:R-:W-:Y:S02]  /*5fa0*/  UISETP.NE.AND UP1, UPT, UR24, URZ, UPT ;  /* 0x000000ff1800728c */ /* 0x000fe4000bf25270 */
[----:B------:R-:W-:Y:S02]  /*5fb0*/  @!UP0 UIMAD UR9, UR8, UR9, UR4 ;  /* 0x00000009080982a4 */ /* 0x000fe4000f8e0204 */
[----:B------:R-:W-:Y:S02]  /*5fc0*/  @!UP0 UIADD3 UR10, UPT, UPT, UR12, -UR4, URZ ;  /* 0x800000040c0a8290 */ /* 0x000fe4000fffe0ff */
[----:B------:R-:W-:Y:S02]  /*5fd0*/  UIADD3 UR4, UPT, UPT, -UR5, URZ, URZ ;  /* 0x000000ff05047290 */ /* 0x000fe4000fffe1ff */
[----:B------:R-:W-:Y:S02]  /*5fe0*/  UIADD3 UR8, UPT, UPT, -UR6, URZ, URZ ;  /* 0x000000ff06087290 */ /* 0x000fe4000fffe1ff */
[----:B------:R-:W-:Y:S02]  /*5ff0*/  @!UP0 UIMAD UR6, UR10, UR42, UR5 ;  /* 0x0000002a0a0682a4 */ /* 0x000fe4000f8e0205 */
[----:B------:R-:W-:Y:S02]  /*6000*/  UIMAD UR13, UR16, UR4, UR13 ;  /* 0x00000004100d72a4 */ /* 0x000fe4000f8e020d */
[----:B------:R-:W-:Y:S01]  /*6010*/  UIMAD UR7, UR30, UR8, UR7 ;  /* 0x000000081e0772a4 */ /* 0x000fe2000f8e0207 */
[----:B------:R-:W-:Y:S02]  /*6020*/  @!UP0 UMOV UR5, UR9 ;  /* 0x0000000900058c82 */ /* 0x000fe40008000000 */
[----:B------:R-:W-:Y:S02]  /*6030*/  UIMAD UR13, UR5, UR16, UR13 ;  /* 0x00000010050d72a4 */ /* 0x000fe4000f8e020d */
[----:B------:R-:W-:Y:S11]  /*6040*/  UIMAD UR7, UR6, UR30, UR7 ;  /* 0x0000001e060772a4 */ /* 0x000ff6000f8e0207 */
[----:B------:R-:W-:Y:S01]  /*6050*/  @!UPT UIADD3 URZ, UPT, UPT, URZ, URZ, URZ ;  /* 0x000000fffffff290 */ /* 0x000fe2000fffe0ff */
.L_x_120:
[----:B------:R-:W3:Y:S01]  /*6060*/  @!UP3 LDCU.128 UR20, c[0x0][0xb10] ;  /* 0x00016200ff14b7ac */ /* 0x000ee20008000c00 */
[----:B------:R-:W-:Y:S02]  /*6070*/  ISETP.NE.U32.AND P0, PT, RZ, UR26, PT ;  /* 0x0000001aff007c0c */ /* 0x000fe4000bf05070 */
[----:B------:R-:W-:Y:S02]  /*6080*/  SHF.L.U32 R2, R11, 0x1f, RZ ;  /* 0x0000001f0b027819 */ /* 0x000fe400000006ff */
[----:B------:R-:W-:Y:S01]  /*6090*/  ISETP.NE.AND.EX P0, PT, RZ, UR27, PT, P0 ;  /* 0x0000001bff007c0c */ /* 0x000fe2000bf05300 */
[----:B------:R-:W4:Y:S01]  /*60a0*/  @!UP3 LDCU UR5, c[0x0][0xb0c] ;  /* 0x00016180ff05b7ac */ /* 0x000f220008000800 */
[----:B---3--:R-:W-:Y:S07]  /*60b0*/  UIMAD.WIDE.U32 UR8, UR13, UR20, URZ ;  /* 0x000000140d0872a5 */ /* 0x008fee000f8e00ff */
[----:B------:R-:W-:Y:S01]  /*60c0*/  @!UP3 UMOV UR4, UR9 ;  /* 0x000000090004bc82 */ /* 0x000fe20008000000 */
[----:B----4-:R-:W-:Y:S02]  /*60d0*/  @!UP3 UISETP.NE.AND UP0, UPT, UR5, 0x1, UPT ;  /* 0x000000010500b88c */ /* 0x010fe4000bf05270 */
[----:B------:R-:W-:Y:S02]  /*60e0*/  @!UP3 USHF.R.U32.HI UR4, URZ, UR21, UR4 ;  /* 0x00000015ff04b299 */ /* 0x000fe40008011604 */
[----:B------:R-:W-:Y:S02]  /*60f0*/  UIMAD.WIDE.U32 UR8, UR7, UR23, URZ ;  /* 0x00000017070872a5 */ /* 0x000fe4000f8e00ff */
[----:B------:R-:W-:Y:S02]  /*6100*/  @!UP3 USEL UR10, UR13, UR4, !UP0 ;  /* 0x000000040d0ab287 */ /* 0x000fe4000c000000 */
[----:B------:R-:W-:Y:S03]  /*6110*/  @!UP3 UISETP.NE.AND UP0, UPT, UR22, 0x1, UPT ;  /* 0x000000011600b88c */ /* 0x000fe6000bf05270 */
[----:B------:R-:W-:Y:S02]  /*6120*/  @!UP3 UMOV UR6, UR9 ;  /* 0x000000090006bc82 */ /* 0x000fe40008000000 */
[----:B------:R-:W3:Y:S02]  /*6130*/  @!UP3 LDCU UR4, c[0x0][0xb20] ;  /* 0x00016400ff04b7ac */ /* 0x000ee40008000800 */
[----:B---3--:R-:W-:Y:S04]  /*6140*/  @!UP3 USHF.R.U32.HI UR6, URZ, UR4, UR6 ;  /* 0x00000004ff06b299 */ /* 0x008fe80008011606 */
[----:B------:R-:W-:Y:S04]  /*6150*/  @!UP3 USEL UR6, UR7, UR6, !UP0 ;  /* 0x000000060706b287 */ /* 0x000fe8000c000000 */
[----:B------:R-:W-:Y:S02]  /*6160*/  @!UP3 UIADD3 UR4, UPT, UPT, -UR10, UR6, URZ ;  /* 0x000000060a04b290 */ /* 0x000fe4000fffe1ff */
[----:B------:R-:W-:Y:S02]  /*6170*/  @!UP3 UIADD3 UR6, UPT, UPT, UR10, -UR6, URZ ;  /* 0x800000060a06b290 */ /* 0x000fe4000fffe0ff */
[----:B------:R-:W-:Y:S02]  /*6180*/  @!UP3 UIMAD UR13, UR4, UR5, UR13 ;  /* 0x00000005040db2a4 */ /* 0x000fe4000f8e020d */
[----:B------:R-:W-:Y:S01]  /*6190*/  @!UP3 UIMAD UR7, UR6, UR22, UR7 ;  /* 0x000000160607b2a4 */ /* 0x000fe2000f8e0207 */
[----:B------:R-:W-:Y:S11]  /*61a0*/  BRA.U UP4, `(.L_x_121) ;  /* 0x0000000104107547 */ /* 0x000ff6000b800000 */
[----:B------:R-:W-:Y:S04]  /*61b0*/  MOV R3, UR43 ;  /* 0x0000002b00037c02 */ /* 0x000fe80008000f00 */
[----:B------:R-:W-:Y:S04]  /*61c0*/  SHF.L.U32 R3, R3, 0x1f, RZ ;  /* 0x0000001f03037819 */ /* 0x000fe800000006ff */
[----:B------:R-:W3:Y:S02]  /*61d0*/  SYNCS.PHASECHK.TRANS64.TRYWAIT P1, [UR17+0x258], R3 ;  /* 0x00025803ff0075a7 */ /* 0x000ee40008021111 */
[----:B---3--:R-:W-:Y:S05]  /*61e0*/  @!P1 BRA `(.L_x_122) ;  /* 0x0000003400849947 */ /* 0x008fea0003800000 */
.L_x_121:
[----:B------:R-:W-:Y:S05]  /*61f0*/  BRA.U !UP6, `(.L_x_123) ;  /* 0x000000010e387547 */ /* 0x000fea000b800000 */
[----:B------:R-:W-:Y:S01]  /*6200*/  UPLOP3.LUT UP1, UPT, UPT, UPT, UP5, 0x80, 0x8 ;  /* 0x000000000008789c */ /* 0x000fe20003f2f050 */
[----:B-1----:R-:W-:Y:S01]  /*6210*/  HFMA2 R0, -RZ, RZ, 0, 5.9604644775390625e-08 ;  /* 0x00000001ff007431 */ /* 0x002fe200000001ff */
[----:B------:R-:W1:Y:S01]  /*6220*/  LDCU.64 UR8, c[0x0][0x358] ;  /* 0x00006b00ff0877ac */ /* 0x000e620008000a00 */
[----:B------:R-:W-:Y:S03]  /*6230*/  IMAD.MOV.U32 R80, RZ, RZ, 0x1 ;  /* 0x00000001ff507424 */ /* 0x000fe600078e00ff */
[----:B------:R-:W-:Y:S05]  /*6240*/  PLOP3.LUT P1, PT, PT, PT, UP1, 0x80, 0x8 ;  /* 0x000000000008781c */ /* 0x000fea0003f2f018 */
[----:B------:R-:W3:Y:S01]  /*6250*/  @UP1 LDCU.64 UR4, c[0x0][0x888] ;  /* 0x00011100ff0417ac */ /* 0x000ee20008000a00 */
[----:B------:R-:W-:Y:S07]  /*6260*/  @UP1 UIMAD UR6, UR36, UR26, URZ ;  /* 0x0000001a240612a4 */ /* 0x000fee000f8e02ff */
[----:B------:R-:W-:Y:S01]  /*6270*/  @!P1 PRMT R80, R0, 0x7610, R80 ;  /* 0x0000761000509816 */ /* 0x000fe20000000050 */
[----:B---3--:R-:W-:Y:S06]  /*6280*/  @UP1 UIMAD.WIDE UR4, UR6, 0x4, UR4 ;  /* 0x00000004060418a5 */ /* 0x008fec000f8e0204 */
[----:B------:R-:W-:Y:S01]  /*6290*/  IMAD.U32 R4, RZ, RZ, UR4 ;  /* 0x00000004ff047e24 */ /* 0x000fe2000f8e00ff */
[----:B------:R-:W-:Y:S04]  /*62a0*/  MOV R5, UR5 ;  /* 0x0000000500057c02 */ /* 0x000fe80008000f00 */
[----:B------:R-:W3:Y:S01]  /*62b0*/  @!UP1 LDCU UR4, c[0x0][0x880] ;  /* 0x00011000ff0497ac */ /* 0x000ee20008000800 */
[----:B-1---5:R4:W5:Y:S02]  /*62c0*/  @P1 LDG.E R39, desc[UR8][R4.64] ;  /* 0x0000000804271981 */ /* 0x022964000c1e1900 */
[----:B---34-:R-:W-:Y:S07]  /*62d0*/  @!P1 IMAD.U32 R39, RZ, RZ, UR4 ;  /* 0x00000004ff279e24 */ /* 0x018fee000f8e00ff */
.L_x_123:
[----:B-----5:R-:W-:Y:S01]  /*62e0*/  @!P0 FSETP.EQ.AND P2, PT, R39, RZ, PT ;  /* 0x000000ff2700820b */ /* 0x020fe20003f42000 */
[----:B------:R-:W-:Y:S01]  /*62f0*/  @!UPT UIADD3 URZ, UPT, UPT, URZ, URZ, URZ ;  /* 0x000000fffffff290 */ /* 0x000fe2000fffe0ff */
[----:B------:R-:W-:Y:S11]  /*6300*/  @!P0 BRA `(.L_x_124) ;  /* 0x0000000000148947 */ /* 0x000ff60003800000 */
[----:B------:R-:W-:Y:S02]  /*6310*/  LOP3.LUT P0, RZ, R80, 0xff, RZ, 0xc0, !PT ;  /* 0x000000ff50ff7812 */ /* 0x000fe4000780c0ff */
[----:B------:R-:W-:Y:S04]  /*6320*/  PLOP3.LUT P2, PT, PT, PT, UP1, 0x80, 0x8 ;  /* 0x000000000008781c */ /* 0x000fe80003f4f018 */
[----:B------:R-:W-:Y:S07]  /*6330*/  PLOP3.LUT P2, PT, P2, PT, PT, 0x8, 0x80 ;  /* 0x000000000080781c */ /* 0x000fee000174e170 */
[----:B------:R-:W-:Y:S11]  /*6340*/  @P0 FSETP.EQ.AND P2, PT, R39, RZ, PT ;  /* 0x000000ff2700020b */ /* 0x000ff60003f42000 */
[----:B------:R-:W-:Y:S02]  /*6350*/  @!UPT UIADD3 URZ, UPT, UPT, URZ, URZ, URZ ;  /* 0x000000fffffff290 */ /* 0x000fe4000fffe0ff */
.L_x_124:
[----:B------:R-:W3:Y:S01]  /*6360*/  SYNCS.PHASECHK.TRANS64.TRYWAIT P0, [UR17+0x248], R2 ;  /* 0x00024802ff0075a7 */ /* 0x000ee20008001111 */
[----:B------:R-:W-:Y:S02]  /*6370*/  ELECT P1, URZ, PT ;  /* 0x0000000000ff782f */ /* 0x000fe40003820000 */
[----:B------:R-:W-:Y:S01]  /*6380*/  IADD3 R10, PT, PT, R10, 0x1, RZ ;  /* 0x000000010a0a7810 */ /* 0x000fe20007ffe0ff */
[----:B---3--:R-:W-:Y:S10]  /*6390*/  @!P0 BRA `(.L_x_125) ;  /* 0x0000003400308947 */ /* 0x008ff40003800000 */
.L_x_243:
[----:B------:R-:W-:Y:S01]  /*63a0*/  PLOP3.LUT P1, PT, P2, P1, PT, 0xf2, 0x2f ;  /* 0x00000000002f781c */ /* 0x000fe20001723e72 */
[----:B------:R-:W-:Y:S01]  /*63b0*/  UMOV UR18, 0x0 ;  /* 0x0000000000127882 */ /* 0x000fe20000000000 */
[----:B------:R-:W-:Y:S01]  /*63c0*/  UMOV UR19, 0x10000000 ;  /* 0x1000000000137882 */ /* 0x000fe20000000000 */
[----:B------:R-:W-:Y:S01]  /*63d0*/  UMOV UR12, UR36 ;  /* 0x00000024000c7c82 */ /* 0x000fe20008000000 */
[----:B------:R-:W-:Y:S01]  /*63e0*/  LOP3.LUT R11, R11, 0x1, RZ, 0x3c, !PT ;  /* 0x000000010b0b7812 */ /* 0x000fe200078e3cff */
[----:B------:R-:W-:Y:S01]  /*63f0*/  UMOV UR36, UR25 ;  /* 0x0000001900247c82 */ /* 0x000fe20008000000 */
[----:B------:R-:W-:Y:S07]  /*6400*/  UPLOP3.LUT UP4, UPT, UPT, UPT, UPT, 0x80, 0x8 ;  /* 0x000000000008789c */ /* 0x000fee0003f8f070 */
[----:B-1----:R-:W-:Y:S01]  /*6410*/  @!P1 IADD3 R2, P0, PT, R12, 0x580, RZ ;  /* 0x000005800c029810 */ /* 0x002fe20007f1e0ff */
[----:B------:R-:W-:Y:S03]  /*6420*/  VOTEU.ALL UP0, P1 ;  /* 0x0000000000ff7886 */ /* 0x000fe60000800000 */
[----:B------:R-:W-:Y:S01]  /*6430*/  @!P1 R2UR UR5, R2 ;  /* 0x00000000020592ca */ /* 0x000fe200000e0000 */
[----:B------:R-:W-:Y:S01]  /*6440*/  @!P1 IMAD.X R0, RZ, RZ, R13, P0 ;  /* 0x000000ffff009224 */ /* 0x000fe200000e060d */
[----:B------:R-:W-:Y:S01]  /*6450*/  @!UP0 USHF.L.U32 UR10, UR46, 0x6, URZ ;  /* 0x000000062e0a8899 */ /* 0x000fe200080006ff */
[----:B------:R-:W-:Y:S01]  /*6460*/  ISETP.NE.AND P0, PT, R10, 0x2, PT ;  /* 0x000000020a00780c */ /* 0x000fe20003f05270 */
[----:B------:R-:W-:Y:S02]  /*6470*/  @!UP0 USHF.L.U32 UR11, UR45, 0x6, URZ ;  /* 0x000000062d0b8899 */ /* 0x000fe400080006ff */
[----:B------:R-:W-:Y:S01]  /*6480*/  @!P1 R2UR UR4, R0 ;  /* 0x00000000000492ca */ /* 0x000fe200000e0000 */
[----:B------:R-:W-:Y:S01]  /*6490*/  @!UP0 UIADD3 UR8, UPT, UPT, UR17, 0x400, URZ ;  /* 0x0000040011088890 */ /* 0x000fe2000fffe0ff */
[----:B------:R-:W-:Y:S01]  /*64a0*/  SEL R0, RZ, 0x1, P0 ;  /* 0x00000001ff007807 */ /* 0x000fe20000000000 */
[----:B------:R-:W-:Y:S01]  /*64b0*/  @!UP0 UIADD3 UR9, UPT, UPT, UR17, 0x240, URZ ;  /* 0x0000024011098890 */ /* 0x000fe2000fffe0ff */
[----:B------:R-:W-:Y:S01]  /*64c0*/  SEL R10, R10, RZ, P0 ;  /* 0x000000ff0a0a7207 */ /* 0x000fe20000000000 */
[----:B------:R-:W-:Y:S01]  /*64d0*/  VOTEU.ALL UP0, P1 ;  /* 0x0000000000ff7886 */ /* 0x000fe20000800000 */
[----:B------:R-:W-:Y:S01]  /*64e0*/  LOP3.LUT R9, R9, R0, RZ, 0x3c, !PT ;  /* 0x0000000009097212 */ /* 0x000fe200078e3cff */
[----:B------:R-:W-:Y:S01]  /*64f0*/  IMAD.U32 R2, RZ, RZ, UR5 ;  /* 0x00000005ff027e24 */ /* 0x000fe2000f8e00ff */
[----:B------:R-:W-:Y:S02]  /*6500*/  UIADD3 UR46, UPT, UPT, UR7, UR59, URZ ;  /* 0x0000003b072e7290 */ /* 0x000fe4000fffe0ff */
[----:B------:R-:W-:Y:S03]  /*6510*/  UIADD3 UR45, UPT, UPT, UR13, UR55, URZ ;  /* 0x000000370d2d7290 */ /* 0x000fe6000fffe0ff */
[----:B------:R-:W-:Y:S01]  /*6520*/  IMAD.U32 R3, RZ, RZ, UR4 ;  /* 0x00000004ff037e24 */ /* 0x000fe2000f8e00ff */
[----:B------:R-:W-:Y:S04]  /*6530*/  @!P1 R2UR UR4, R2 ;  /* 0x00000000020492ca */ /* 0x000fe800000e0000 */
[----:B------:R-:W-:Y:S11]  /*6540*/  @!P1 R2UR UR5, R3 ;  /* 0x00000000030592ca */ /* 0x000ff600000e0000 */
[----:B------:R-:W-:Y:S02]  /*6550*/  @!UPT UIADD3 URZ, UPT, UPT, URZ, URZ, URZ ;  /* 0x000000fffffff290 */ /* 0x000fe4000fffe0ff */
[----:B------:R1:W-:Y:S01]  /*6560*/  @!UP0 UTMALDG.3D [UR8], [UR4], desc[UR18] ;  /* 0x00001208040085b4 */ /* 0x0003e20008011000 */
[----:B------:R1:W-:Y:S01]  /*6570*/  @!P1 SYNCS.ARRIVE.TRANS64.RED.A0TR RZ, [UR17+0x240], R8 ;  /* 0x00024008ffff99a7 */ /* 0x0003e20008300411 */
[----:B------:R-:W-:Y:S01]  /*6580*/  SYNCS.ARRIVE.TRANS64.RED.A1T0 RZ, [UR34], RZ ;  /* 0x000000ffffff79a7 */ /* 0x000fe20008100422 */
[----:B------:R-:W-:Y:S05]  /*6590*/  BRA.U UP2, `(.L_x_126) ;  /* 0xfffffff502747547 */ /* 0x000fea000b83ffff */
[----:B------:R-:W-:Y:S07]  /*65a0*/  MOV R0, UR17 ;  /* 0x0000001100007c02 */ /* 0x000fee0008000f00 */
.L_x_127:
[----:B---3--:R-:W-:-:S04]  /*65b0*/  SHF.L.U32 R2, R11, 0x1f, RZ ;  /* 0x0000001f0b027819 */ /* 0x008fc800000006ff */
[----:B------:R3:W4:Y:S03]  /*65c0*/  SYNCS.PHASECHK.TRANS64.TRYWAIT P0, [R0+URZ+0x248], R2 ;  /* 0x00024802000075a7 */ /* 0x00072600080011ff */
[----:B----4-:R-:W-:Y:S05]  /*65d0*/  @!P0 NANOSLEEP.SYNCS 0x989680 ;  /* 0x009896800000895d */ /* 0x010fea0003900000 */
[----:B------:R-:W4:Y:S02]  /*65e0*/  @!P0 SYNCS.PHASECHK.TRANS64 P0, [R0+URZ+0x248], R2 ;  /* 0x00024802000085a7 */ /* 0x000f2400080010ff */
[----:B-12-4-:R-:W-:Y:S05]  /*65f0*/  @P0 EXIT ;  /* 0x000000000000094d */ /* 0x016fea0003800000 */
[----:B------:R-:W-:Y:S05]  /*6600*/  BRA `(.L_x_127) ;  /* 0xfffffffc00e87947 */ /* 0x000fea000383ffff */
.L_x_118:
[----:B------:R-:W-:-:S06]  /*6610*/  UISETP.GE.AND UP0, UPT, UR13, 0x4, UPT ;  /* 0x000000040d00788c */ /* 0x000fcc000bf06270 */
[----:B------:R-:W-:-:S13]  /*6620*/  PLOP3.LUT P0, PT, PT, PT, UP0, 0x80, 0x8 ;  /* 0x000000000008781c */ /* 0x000fda0003f0f008 */
[----:B-1----:R-:W-:Y:S05]  /*6630*/  @!P0 EXIT ;  /* 0x000000000000894d */ /* 0x002fea0003800000 */
[----:B------:R-:W1:Y:S08]  /*6640*/  S2UR UR4, SR_CgaCtaId ;  /* 0x00000000000479c3 */ /* 0x000e700000008800 */
[----:B------:R-:W-:Y:S01]  /*6650*/  BAR.SYNC.DEFER_BLOCKING 0x6, 0xa0 ;  /* 0x0182800000007b1d */ /* 0x000fe20000010000 */
[----:B------:R-:W-:Y:S01]  /*6660*/  IMAD.SHL.U32 R6, R69, 0x40, RZ ;  /* 0x0000004045067824 */ /* 0x000fe200078e00ff */
[----:B------:R-:W-:Y:S01]  /*6670*/  SHF.R.U32.HI R7, RZ, 0x1, R69 ;  /* 0x00000001ff077819 */ /* 0x000fe20000011645 */
[----:B------:R-:W-:Y:S01]  /*6680*/  IMAD.SHL.U32 R3, R81, 0x800, RZ ;  /* 0x0000080051037824 */ /* 0x000fe200078e00ff */
[----:B------:R-:W-:Y:S01]  /*6690*/  CS2R R84, SRZ ;  /* 0x0000000000547805 */ /* 0x000fe2000001ff00 */
[C---:B------:R-:W-:Y:S01]  /*66a0*/  IMAD.U32 R37, R69.reuse, 0x10000, RZ ;  /* 0x0001000045257824 */ /* 0x040fe200078e00ff */
[----:B------:R-:W-:Y:S01]  /*66b0*/  UMOV UR44, 0x400 ;  /* 0x00000400002c7882 */ /* 0x000fe20000000000 */
[C---:B------:R-:W-:Y:S01]  /*66c0*/  LOP3.LUT R2, R6.reuse, 0x180, RZ, 0xc0, !PT ;  /* 0x0000018006027812 */ /* 0x040fe200078ec0ff */
[----:B------:R-:W2:Y:S01]  /*66d0*/  LDC.64 R74, c[0x0][0x888] ;  /* 0x00022200ff4a7b82 */ /* 0x000ea20000000a00 */
[----:B------:R-:W-:Y:S01]  /*66e0*/  LOP3.LUT R6, R6, 0x640, RZ, 0xc0, !PT ;  /* 0x0000064006067812 */ /* 0x000fe200078ec0ff */
[----:B------:R-:W-:Y:S01]  /*66f0*/  IMAD.MOV.U32 R36, RZ, RZ, RZ ;  /* 0x000000ffff247224 */ /* 0x000fe200078e00ff */
[----:B------:R-:W-:Y:S01]  /*6700*/  LOP3.LUT R7, R2, 0x20, R7, 0xf8, !PT ;  /* 0x0000002002077812 */ /* 0x000fe200078ef807 */
[----:B------:R-:W-:Y:S01]  /*6710*/  IMAD.SHL.U32 R2, R69, 0x8, RZ ;  /* 0x0000000845027824 */ /* 0x000fe200078e00ff */
[----:B------:R-:W-:Y:S01]  /*6720*/  LOP3.LUT R3, R6, 0x800, R3, 0xf8, !PT ;  /* 0x0000080006037812 */ /* 0x000fe200078ef803 */
[----:B------:R-:W-:Y:S01]  /*6730*/  IMAD.MOV.U32 R86, RZ, RZ, RZ ;  /* 0x000000ffff567224 */ /* 0x000fe200078e00ff */
[----:B------:R-:W3:Y:S01]  /*6740*/  LDCU UR53, c[0x0][0x370] ;  /* 0x00006e00ff3577ac */ /* 0x000ee20008000800 */
[----:B------:R-:W4:Y:S01]  /*6750*/  LDC.64 R76, c[0x0][0x890] ;  /* 0x00022400ff4c7b82 */ /* 0x000f220000000a00 */
[----:B------:R-:W-:Y:S01]  /*6760*/  LOP3.LUT R2, R7, 0x30, R2, 0x78, !PT ;  /* 0x0000003007027812 */ /* 0x000fe200078e7802 */
[----:B------:R-:W-:Y:S01]  /*6770*/  IMAD.MOV.U32 R83, RZ, RZ, RZ ;  /* 0x000000ffff537224 */ /* 0x000fe200078e00ff */
[----:B------:R-:W2:Y:S02]  /*6780*/  LDCU.64 UR62, c[0x0][0x348] ;  /* 0x00006900ff3e77ac */ /* 0x000ea40008000a00 */
[----:B------:R-:W-:Y:S01]  /*6790*/  LOP3.LUT R79, R3, R2, RZ, 0xfc, !PT ;  /* 0x00000002034f7212 */ /* 0x000fe200078efcff */
[----:B------:R-:W-:Y:S01]  /*67a0*/  IMAD.SHL.U32 R3, R81, 0x200000, RZ ;  /* 0x0020000051037824 */ /* 0x000fe200078e00ff */
[----:B-1----:R-:W-:Y:S01]  /*67b0*/  ULEA UR44, UR4, UR44, 0x18 ;  /* 0x0000002c042c7291 */ /* 0x002fe2000f8ec0ff */
[----:B------:R-:W1:Y:S01]  /*67c0*/  LDC.64 R72, c[0x0][0x8b0] ;  /* 0x00022c00ff487b82 */ /* 0x000e620000000a00 */
[----:B------:R-:W-:Y:S01]  /*67d0*/  IMAD.SHL.U32 R2, R69, 0x10, RZ ;  /* 0x0000001045027824 */ /* 0x000fe200078e00ff */
[----:B------:R-:W1:Y:S01]  /*67e0*/  LDCU UR43, c[0x0][0xb0c] ;  /* 0x00016180ff2b77ac */ /* 0x000e620008000800 */
[----:B------:R-:W-:-:S02]  /*67f0*/  LOP3.LUT R3, R3, 0x200000, RZ, 0xc0, !PT ;  /* 0x0020000003037812 */ /* 0x000fc400078ec0ff */
[----:B------:R-:W-:Y:S01]  /*6800*/  VIADD R78, R79, UR44 ;  /* 0x0000002c4f4e7c36 */ /* 0x000fe20008000000 */
[----:B------:R-:W-:Y:S01]  /*6810*/  UIADD3 UR4, UPT, UPT, UR44, 0x1400, URZ ;  /* 0x000014002c047890 */ /* 0x000fe2000fffe0ff */
[----:B------:R-:W-:Y:S01]  /*6820*/  LOP3.LUT R37, R3, 0x400000, R37, 0xf8, !PT ;  /* 0x0040000003257812 */ /* 0x000fe200078ef825 */
[----:B------:R-:W3:Y:S01]  /*6830*/  LDS R0, [UR44+0x310] ;  /* 0x0003102cff007984 */ /* 0x000ee20008000800 */
[----:B------:R-:W1:Y:S01]  /*6840*/  LDC.64 R70, c[0x0][0x8a8] ;  /* 0x00022a00ff467b82 */ /* 0x000e620000000a00 */
[----:B------:R-:W-:Y:S01]  /*6850*/  LOP3.LUT R2, R2, 0x20, RZ, 0xc0, !PT ;  /* 0x0000002002027812 */ /* 0x000fe200078ec0ff */
[----:B------:R-:W1:Y:S01]  /*6860*/  LDCU UR61, c[0x0][0xb20] ;  /* 0x00016400ff3d77ac */ /* 0x000e620008000800 */
[----:B------:R-:W-:Y:S02]  /*6870*/  IMAD.U32 R87, RZ, RZ, UR4 ;  /* 0x00000004ff577e24 */ /* 0x000fe4000f8e00ff */
[----:B------:R-:W-:Y:S01]  /*6880*/  IADD3 R78, PT, PT, -R2, 0x400, R78 ;  /* 0x00000400024e7810 */ /* 0x000fe20007ffe14e */
[----:B------:R-:W1:Y:S01]  /*6890*/  LDCU UR39, c[0x0][0xb30] ;  /* 0x00016600ff2777ac */ /* 0x000e620008000800 */
[----:B------:R-:W1:Y:S01]  /*68a0*/  LDCU.64 UR56, c[0x0][0x888] ;  /* 0x00011100ff3877ac */ /* 0x000e620008000a00 */
[----:B------:R-:W1:Y:S01]  /*68b0*/  LDCU.64 UR40, c[0x0][0xb28] ;  /* 0x00016500ff2877ac */ /* 0x000e620008000a00 */
[----:B------:R-:W1:Y:S01]  /*68c0*/  LDCU.128 UR48, c[0x0][0xb10] ;  /* 0x00016200ff3077ac */ /* 0x000e620008000c00 */
[----:B------:R-:W1:Y:S01]  /*68d0*/  LDCU UR52, c[0x0][0x374] ;  /* 0x00006e80ff3477ac */ /* 0x000e620008000800 */
[----:B------:R-:W-:Y:S01]  /*68e0*/  UIADD3 UR58, UPT, UPT, UR44, 0x400, URZ ;  /* 0x000004002c3a7890 */ /* 0x000fe2000fffe0ff */
[----:B--234-:R-:W-:-:S11]  /*68f0*/  IMAD.IADD R37, R0, 0x1, R37 ;  /* 0x0000000100257824 */ /* 0x01cfd600078e0225 */
.L_x_145:
[----:B------:R-:W-:Y:S02]  /*6900*/  LEA R3, R83, UR44, 0x3 ;  /* 0x0000002c53037c11 */ /* 0x000fe4000f8e18ff */
[----:B------:R-:W-:Y:S02]  /*6910*/  SHF.L.U32 R0, R85, 0x1f, RZ ;  /* 0x0000001f55007819 */ /* 0x000fe400000006ff */
[----:B-1----:R-:W-:Y:S02]  /*6920*/  LEA R4, R83, UR44, 0x4 ;  /* 0x0000002c53047c11 */ /* 0x002fe4000f8e20ff */
[----:B------:R-:W2:Y:S02]  /*6930*/  SYNCS.PHASECHK.TRANS64.TRYWAIT P0, [R3+URZ+0x260], R0 ;  /* 0x00026000030075a7 */ /* 0x000ea400080011ff */
[----:B--2---:R-:W-:Y:S05]  /*6940*/  @!P0 BRA `(.L_x_128) ;  /* 0x0000002c00dc8947 */ /* 0x004fea0003800000 */
.L_x_244:
        /* <DEDUP_REMOVED lines=11> */
[----:B------:R-:W-:Y:S01]  /*6a00*/  PLOP3.LUT P0, PT, PT, PT, UP1, 0x80, 0x8 ;  /* 0x000000000008781c */ /* 0x000fe20003f0f018 */
[----:B------:R-:W-:Y:S11]  /*6a10*/  UP2UR UR47, UPR, URZ, 0x2 ;  /* 0x00000002ff2f7883 */ /* 0x000ff60008000000 */
[----:B------:R-:W-:Y:S01]  /*6a20*/  @!UPT UIADD3 URZ, UPT, UPT, URZ, URZ, URZ ;  /* 0x000000fffffff290 */ /* 0x000fe2000fffe0ff */
[----:B--2---:R-:W-:Y:S02]  /*6a30*/  @P0 SHF.R.U32.HI R0, RZ, 0x10, R5 ;  /* 0x00000010ff000819 */ /* 0x004fe40000011605 */
        /* <DEDUP_REMOVED lines=12> */
[----:B-1----:R-:W-:Y:S02]  /*6b00*/  UIMAD.WIDE.U32 UR4, UR52, UR51, URZ ;  /* 0x00000033340472a5 */ /* 0x002fe4000f8e00ff */
[----:B------:R-:W-:Y:S02]  /*6b10*/  UIMAD.WIDE.U32 UR6, UR53, UR48, URZ ;  /* 0x00000030350672a5 */ /* 0x000fe4000f8e00ff */
[----:B------:R-:W-:Y:S02]  /*6b20*/  UISETP.NE.AND UP0, UPT, UR50, 0x1, UPT ;  /* 0x000000013200788c */ /* 0x000fe4000bf05270 */
[----:B------:R-:W-:Y:S02]  /*6b30*/  UIMAD.WIDE.U32 UR8, UR37, UR51, URZ ;  /* 0x00000033250872a5 */ /* 0x000fe4000f8e00ff */
[----:B------:R-:W-:Y:S02]  /*6b40*/  UIMAD.WIDE.U32 UR10, UR38, UR48, URZ ;  /* 0x00000030260a72a5 */ /* 0x000fe4000f8e00ff */
[----:B------:R-:W-:Y:S02]  /*6b50*/  UISETP.NE.AND UP1, UPT, UR43, 0x1, UPT ;  /* 0x000000012b00788c */ /* 0x000fe4000bf25270 */
[----:B------:R-:W-:Y:S01]  /*6b60*/  UISETP.NE.AND UP2, UPT, UR42, 0x1, UPT ;  /* 0x000000012a00788c */ /* 0x000fe2000bf45270 */
[----:B------:R-:W-:Y:S02]  /*6b70*/  UMOV UR4, UR5 ;  /* 0x0000000500047c82 */ /* 0x000fe40008000000 */
[----:B------:R-:W-:Y:S03]  /*6b80*/  USHF.R.U32.HI UR5, URZ, UR61, UR4 ;  /* 0x0000003dff057299 */ /* 0x000fe60008011604 */
[----:B------:R-:W-:Y:S02]  /*6b90*/  UMOV UR4, UR7 ;  /* 0x0000000700047c82 */ /* 0x000fe40008000000 */
[----:B------:R-:W-:Y:S02]  /*6ba0*/  USHF.R.U32.HI UR7, URZ, UR49, UR4 ;  /* 0x00000031ff077299 */ /* 0x000fe40008011604 */
[----:B------:R-:W-:Y:S02]  /*6bb0*/  USEL UR4, UR52, UR5, !UP0 ;  /* 0x0000000534047287 */ /* 0x000fe4000c000000 */
[----:B------:R-:W-:Y:S01]  /*6bc0*/  USEL UR7, UR53, UR7, !UP1 ;  /* 0x0000000735077287 */ /* 0x000fe2000c800000 */
[----:B------:R-:W-:Y:S01]  /*6bd0*/  UMOV UR5, UR9 ;  /* 0x0000000900057c82 */ /* 0x000fe20008000000 */
[----:B------:R-:W-:Y:S02]  /*6be0*/  UIMAD.WIDE.U32 UR8, UR4, UR40, URZ ;  /* 0x00000028040872a5 */ /* 0x000fe4000f8e00ff */
[----:B------:R-:W-:Y:S03]  /*6bf0*/  USHF.R.U32.HI UR6, URZ, UR61, UR5 ;  /* 0x0000003dff067299 */ /* 0x000fe60008011605 */
[----:B------:R-:W-:Y:S01]  /*6c00*/  UMOV UR5, UR11 ;  /* 0x0000000b00057c82 */ /* 0x000fe20008000000 */
[----:B------:R-:W-:Y:S02]  /*6c10*/  UIMAD.WIDE.U32 UR10, UR7, UR40, URZ ;  /* 0x00000028070a72a5 */ /* 0x000fe4000f8e00ff */
[----:B------:R-:W-:Y:S02]  /*6c20*/  USHF.R.U32.HI UR12, URZ, UR49, UR5 ;  /* 0x00000031ff0c7299 */ /* 0x000fe40008011605 */
[----:B------:R-:W-:Y:S01]  /*6c30*/  USEL UR6, UR37, UR6, !UP0 ;  /* 0x0000000625067287 */ /* 0x000fe2000c000000 */
[----:B------:R-:W-:Y:S02]  /*6c40*/  UMOV UR5, UR9 ;  /* 0x0000000900057c82 */ /* 0x000fe40008000000 */
[----:B------:R-:W-:Y:S01]  /*6c50*/  UMOV UR10, UR11 ;  /* 0x0000000b000a7c82 */ /* 0x000fe20008000000 */
[----:B------:R-:W-:Y:S02]  /*6c60*/  @UP2 USHF.R.U32.HI UR4, URZ, UR41, UR5 ;  /* 0x00000029ff042299 */ /* 0x000fe40008011605 */
[----:B------:R-:W-:Y:S02]  /*6c70*/  @UP2 USHF.R.U32.HI UR7, URZ, UR41, UR10 ;  /* 0x00000029ff072299 */ /* 0x000fe4000801160a */
[----:B------:R-:W-:Y:S02]  /*6c80*/  UIMAD UR4, UR42, UR4, URZ ;  /* 0x000000042a0472a4 */ /* 0x000fe4000f8e02ff */
[----:B------:R-:W-:Y:S02]  /*6c90*/  UIMAD.WIDE.U32 UR10, UR6, UR40, URZ ;  /* 0x00000028060a72a5 */ /* 0x000fe4000f8e00ff */
[----:B------:R-:W-:Y:S02]  /*6ca0*/  USEL UR5, UR38, UR12, !UP1 ;  /* 0x0000000c26057287 */ /* 0x000fe4000c800000 */
[----:B------:R-:W-:Y:S02]  /*6cb0*/  UIMAD UR8, UR42, UR7, URZ ;  /* 0x000000072a0872a4 */ /* 0x000fe4000f8e02ff */
[----:B------:R-:W-:Y:S03]  /*6cc0*/  UISETP.GE.AND UP0, UPT, UR6, UR4, UPT ;  /* 0x000000040600728c */ /* 0x000fe6000bf06270 */
[----:B------:R-:W-:Y:S01]  /*6cd0*/  UMOV UR4, UR11 ;  /* 0x0000000b00047c82 */ /* 0x000fe20008000000 */
[----:B------:R-:W-:Y:S02]  /*6ce0*/  UISETP.GE.OR UP0, UPT, UR5, UR8, UP0 ;  /* 0x000000080500728c */ /* 0x000fe40008706670 */
[----:B------:R-:W-:Y:S02]  /*6cf0*/  USHF.R.U32.HI UR4, URZ, UR41, UR4 ;  /* 0x00000029ff047299 */ /* 0x000fe40008011604 */
[----:B------:R-:W-:Y:S02]  /*6d00*/  UIMAD.WIDE.U32 UR8, UR5, UR40, URZ ;  /* 0x00000028050872a5 */ /* 0x000fe4000f8e00ff */
[----:B------:R-:W-:Y:S02]  /*6d10*/  USEL UR11, UR6, UR4, !UP2 ;  /* 0x00000004060b7287 */ /* 0x000fe4000d000000 */
[----:B------:R-:W-:Y:S02]  /*6d20*/  UIADD3 UR8, UPT, UPT, -UR5, URZ, URZ ;  /* 0x000000ff05087290 */ /* 0x000fe4000fffe1ff */
[----:B------:R-:W-:Y:S01]  /*6d30*/  UIADD3 UR10, UPT, UPT, -UR11, URZ, URZ ;  /* 0x000000ff0b0a7290 */ /* 0x000fe2000fffe1ff */
[----:B------:R-:W-:Y:S01]  /*6d40*/  @!UP0 UMOV UR4, UR9 ;  /* 0x0000000900048c82 */ /* 0x000fe20008000000 */
[----:B------:R-:W-:Y:S02]  /*6d50*/  UIADD3 UR9, UPT, UPT, -UR6, URZ, URZ ;  /* 0x000000ff06097290 */ /* 0x000fe4000fffe1ff */
[----:B------:R-:W-:Y:S02]  /*6d60*/  @!UP0 USHF.R.U32.HI UR4, URZ, UR41, UR4 ;  /* 0x00000029ff048299 */ /* 0x000fe40008011604 */
[----:B------:R-:W-:Y:S02]  /*6d70*/  UIMAD UR10, UR42, UR10, UR6 ;  /* 0x0000000a2a0a72a4 */ /* 0x000fe4000f8e0206 */
[----:B------:R-:W-:Y:S04]  /*6d80*/  @!UP0 USEL UR4, UR5, UR4, !UP2 ;  /* 0x0000000405048287 */ /* 0x000fe8000d000000 */
[----:B------:R-:W-:Y:S02]  /*6d90*/  @!UP0 UIMAD UR10, UR7, UR10, UR4 ;  /* 0x0000000a070a82a4 */ /* 0x000fe4000f8e0204 */
[----:B------:R-:W-:Y:S02]  /*6da0*/  @!UP0 UIADD3 UR11, UPT, UPT, UR11, -UR4, URZ ;  /* 0x800000040b0b8290 */ /* 0x000fe4000fffe0ff */
[----:B------:R-:W-:Y:S02]  /*6db0*/  UIMAD UR7, UR43, UR8, UR38 ;  /* 0x000000082b0772a4 */ /* 0x000fe4000f8e0226 */
[----:B------:R-:W-:Y:S02]  /*6dc0*/  @!UP0 UIMAD UR6, UR11, UR42, UR5 ;  /* 0x0000002a0b0682a4 */ /* 0x000fe4000f8e0205 */
[----:B------:R-:W-:Y:S01]  /*6dd0*/  UIMAD UR4, UR50, UR9, UR37 ;  /* 0x00000009320472a4 */ /* 0x000fe2000f8e0225 */
[----:B------:R-:W-:Y:S02]  /*6de0*/  @!UP0 UMOV UR5, UR10 ;  /* 0x0000000a00058c82 */ /* 0x000fe40008000000 */
[----:B------:R-:W-:Y:S02]  /*6df0*/  UIMAD UR38, UR5, UR43, UR7 ;  /* 0x0000002b052672a4 */ /* 0x000fe4000f8e0207 */
[----:B------:R-:W-:Y:S11]  /*6e00*/  UIMAD UR37, UR6, UR50, UR4 ;  /* 0x00000032062572a4 */ /* 0x000ff6000f8e0204 */
[----:B------:R-:W-:Y:S01]  /*6e10*/  @!UPT UIADD3 URZ, UPT, UPT, URZ, URZ, URZ ;  /* 0x000000fffffff290 */ /* 0x000fe2000fffe0ff */
.L_x_129:
[----:B-1----:R-:W-:Y:S01]  /*6e20*/  UISETP.NE.AND UP0, UPT, UR39, 0x1, UPT ;  /* 0x000000012700788c */ /* 0x002fe2000bf05270 */
[----:B------:R-:W-:Y:S10]  /*6e30*/  IADD3 R83, PT, PT, R83, 0x1, RZ ;  /* 0x0000000153537810 */ /* 0x000ff40007ffe0ff */
[----:B------:R-:W1:Y:S01]  /*6e40*/  @!UP0 LDCU.128 UR12, c[0x0][0xb10] ;  /* 0x00016200ff0c87ac */ /* 0x000e620008000c00 */
[----:B------:R-:W3:Y:S01]  /*6e50*/  @!UP0 LDCU UR5, c[0x0][0xb0c] ;  /* 0x00016180ff0587ac */ /* 0x000ee20008000800 */
[----:B------:R-:W4:Y:S01]  /*6e60*/  @!UP0 LDCU UR10, c[0x0][0xb20] ;  /* 0x00016400ff0a87ac */ /* 0x000f220008000800 */
[----:B-1----:R-:W-:Y:S02]  /*6e70*/  UIMAD.WIDE.U32 UR8, UR38, UR12, URZ ;  /* 0x0000000c260872a5 */ /* 0x002fe4000f8e00ff */
[----:B------:R-:W-:Y:S02]  /*6e80*/  UIMAD.WIDE.U32 UR6, UR37, UR15, URZ ;  /* 0x0000000f250672a5 */ /* 0x000fe4000f8e00ff */
[----:B------:R-:W-:Y:S03]  /*6e90*/  @!UP0 UISETP.NE.AND UP1, UPT, UR14, 0x1, UPT ;  /* 0x000000010e00888c */ /* 0x000fe6000bf25270 */
[----:B------:R-:W-:Y:S01]  /*6ea0*/  @!UP0 UMOV UR4, UR9 ;  /* 0x0000000900048c82 */ /* 0x000fe20008000000 */
[----:B---3--:R-:W-:Y:S02]  /*6eb0*/  @!UP0 UISETP.NE.AND UP2, UPT, UR5, 0x1, UPT ;  /* 0x000000010500888c */ /* 0x008fe4000bf45270 */
[----:B------:R-:W-:Y:S01]  /*6ec0*/  @!UP0 USHF.R.U32.HI UR4, URZ, UR13, UR4 ;  /* 0x0000000dff048299 */ /* 0x000fe20008011604 */
[----:B------:R-:W-:Y:S02]  /*6ed0*/  @!UP0 UMOV UR6, UR7 ;  /* 0x0000000700068c82 */ /* 0x000fe40008000000 */
[----:B----4-:R-:W-:Y:S02]  /*6ee0*/  @!UP0 USHF.R.U32.HI UR6, URZ, UR10, UR6 ;  /* 0x0000000aff068299 */ /* 0x010fe40008011606 */
[----:B------:R-:W-:Y:S02]  /*6ef0*/  @!UP0 USEL UR7, UR38, UR4, !UP2 ;  /* 0x0000000426078287 */ /* 0x000fe4000d000000 */
[----:B------:R-:W-:Y:S04]  /*6f00*/  @!UP0 USEL UR6, UR37, UR6, !UP1 ;  /* 0x0000000625068287 */ /* 0x000fe8000c800000 */
[----:B------:R-:W-:Y:S02]  /*6f10*/  @!UP0 UIADD3 UR4, UPT, UPT, -UR7, UR6, URZ ;  /* 0x0000000607048290 */ /* 0x000fe4000fffe1ff */
[----:B------:R-:W-:Y:S02]  /*6f20*/  @!UP0 UIADD3 UR6, UPT, UPT, UR7, -UR6, URZ ;  /* 0x8000000607068290 */ /* 0x000fe4000fffe0ff */
[----:B------:R-:W-:Y:S02]  /*6f30*/  @!UP0 UIMAD UR38, UR4, UR5, UR38 ;  /* 0x00000005042682a4 */ /* 0x000fe4000f8e0226 */
[----:B------:R-:W-:Y:S02]  /*6f40*/  @!UP0 UIMAD UR37, UR6, UR14, UR37 ;  /* 0x0000000e062582a4 */ /* 0x000fe4000f8e0225 */
[----:B------:R-:W-:Y:S09]  /*6f50*/  ULOP3.LUT UP0, URZ, UR58, 0x1b0, URZ, 0xc0, !UPT ;  /* 0x000001b03aff7892 */ /* 0x000ff2000f80c0ff */
[----:B------:R-:W-:Y:S05]  /*6f60*/  BRA.U !UP0, `(.L_x_130) ;  /* 0x0000000108407547 */ /* 0x000fea000b800000 */
[----:B------:R-:W1:Y:S01]  /*6f70*/  LDCU.64 UR8, c[0x4][0x80] ;  /* 0x01001000ff0877ac */ /* 0x000e620008000a00 */
[----:B------:R-:W-:Y:S01]  /*6f80*/  MOV R3, 0x0 ;  /* 0x0000000000037802 */ /* 0x000fe20000000f00 */
[----:B------:R-:W-:Y:S02]  /*6f90*/  HFMA2 R12, -RZ, RZ, 0, 5.9604644775390625e-08 ;  /* 0x00000001ff0c7431 */ /* 0x000fe400000001ff */
[----:B------:R-:W-:Y:S02]  /*6fa0*/  IMAD.MOV.U32 R8, RZ, RZ, 0x70 ;  /* 0x00000070ff087424 */ /* 0x000fe400078e00ff */
[----:B------:R-:W-:Y:S01]  /*6fb0*/  IMAD.MOV.U32 R13, RZ, RZ, RZ ;  /* 0x000000ffff0d7224 */ /* 0x000fe200078e00ff */
[----:B------:R-:W3:Y:S01]  /*6fc0*/  LDCU.64 UR6, c[0x4][0x88] ;  /* 0x01001100ff0677ac */ /* 0x000ee20008000a00 */
[----:B------:R-:W4:Y:S01]  /*6fd0*/  LDC.64 R2, c[0x4][R3] ;  /* 0x0100000003027b82 */ /* 0x000f220000000a00 */
[----:B------:R-:W2:Y:S01]  /*6fe0*/  LDCU.64 UR4, c[0x4][0x8] ;  /* 0x01000100ff0477ac */ /* 0x000ea20008000a00 */
[----:B-1----:R-:W-:Y:S01]  /*6ff0*/  MOV R5, UR9 ;  /* 0x0000000900057c02 */ /* 0x002fe20008000f00 */
[----:B------:R-:W-:Y:S01]  /*7000*/  IMAD.U32 R4, RZ, RZ, UR8 ;  /* 0x00000008ff047e24 */ /* 0x000fe2000f8e00ff */
[----:B---3--:R-:W-:Y:S01]  /*7010*/  MOV R7, UR7 ;  /* 0x0000000700077c02 */ /* 0x008fe20008000f00 */
[----:B------:R-:W-:Y:S01]  /*7020*/  IMAD.U32 R6, RZ, RZ, UR6 ;  /* 0x00000006ff067e24 */ /* 0x000fe2000f8e00ff */
[----:B--2---:R-:W-:Y:S01]  /*7030*/  MOV R11, UR5 ;  /* 0x00000005000b7c02 */ /* 0x004fe20008000f00 */
[----:B------:R-:W-:Y:S02]  /*7040*/  IMAD.U32 R10, RZ, RZ, UR4 ;  /* 0x00000004ff0a7e24 */ /* 0x000fe4000f8e00ff */
[----:B------:R-:W-:Y:S07]  /*7050*/  LEPC R20, `(.L_x_130) ;  /* 0x000000001014794e */ /* 0x000fee0000000000 */
[----:B----45:R-:W-:Y:S05]  /*7060*/  CALL.ABS.NOINC R2 ;  /* 0x0000000002007343 */ /* 0x030fea0003c00000 */
.L_x_130:
[----:B------:R-:W-:Y:S01]  /*7070*/  LOP3.LUT P0, RZ, R87, 0x1b0, RZ, 0xc0, !PT ;  /* 0x000001b057ff7812 */ /* 0x000fe2000780c0ff */
[----:B------:R-:W-:Y:S11]  /*7080*/  BSSY.RECONVERGENT B6, `(.L_x_131) ;  /* 0x0000013000067945 */ /* 0x000ff60003800200 */
[----:B------:R-:W-:Y:S01]  /*7090*/  @!UPT UIADD3 URZ, UPT, UPT, URZ, URZ, URZ ;  /* 0x000000fffffff290 */ /* 0x000fe2000fffe0ff */
[----:B------:R-:W-:Y:S05]  /*70a0*/  @!P0 BRA `(.L_x_132) ;  /* 0x0000000000408947 */ /* 0x000fea0003800000 */
        /* <DEDUP_REMOVED lines=16> */
.L_x_132:
[----:B------:R-:W-:Y:S05]  /*71b0*/  BSYNC.RECONVERGENT B6 ;  /* 0x0000000000067941 */ /* 0x000fea0003800200 */
.L_x_131:
[----:B------:R-:W-:Y:S01]  /*71c0*/  ISETP.NE.U32.AND P3, PT, R76, RZ, PT ;  /* 0x000000ff4c00720c */ /* 0x000fe20003f65070 */
[----:B------:R-:W-:Y:S01]  /*71d0*/  UISETP.NE.AND UP1, UPT, UR60, URZ, UPT ;  /* 0x000000ff3c00728c */ /* 0x000fe2000bf25270 */
[----:B------:R-:W-:Y:S02]  /*71e0*/  ISETP.NE.U32.AND P4, PT, R72, RZ, PT ;  /* 0x000000ff4800720c */ /* 0x000fe40003f85070 */
[----:B------:R-:W-:Y:S02]  /*71f0*/  ISETP.NE.AND.EX P3, PT, R77, RZ, PT, P3 ;  /* 0x000000ff4d00720c */ /* 0x000fe40003f65330 */
[----:B------:R-:W-:Y:S02]  /*7200*/  PLOP3.LUT P1, PT, PT, PT, PT, 0x8, 0x80 ;  /* 0x000000000080781c */ /* 0x000fe40003f2e170 */
[----:B------:R-:W-:Y:S02]  /*7210*/  PLOP3.LUT P0, PT, PT, PT, UP1, 0x80, 0x8 ;  /* 0x000000000008781c */ /* 0x000fe40003f0f018 */
[----:B------:R-:W-:Y:S02]  /*7220*/  ISETP.NE.AND.EX P4, PT, R73, RZ, PT, P4 ;  /* 0x000000ff4900720c */ /* 0x000fe40003f85340 */
[----:B------:R-:W1:Y:S09]  /*7230*/  @UP1 LDCU.64 UR4, c[0x0][0x888] ;  /* 0x00011100ff0417ac */ /* 0x000e720008000a00 */
[----:B------:R-:W-:Y:S01]  /*7240*/  @P0 PLOP3.LUT P1, PT, P3, PT, PT, 0x80, 0x8 ;  /* 0x000000000008081c */ /* 0x000fe20001f2f070 */
[----:B-1----:R-:W-:Y:S04]  /*7250*/  @UP1 UISETP.NE.U32.AND UP0, UPT, UR4, URZ, UPT ;  /* 0x000000ff0400128c */ /* 0x002fe8000bf05070 */
[----:B------:R-:W-:Y:S04]  /*7260*/  @UP1 UISETP.NE.AND.EX UP0, UPT, UR5, URZ, UPT, UP0 ;  /* 0x000000ff0500128c */ /* 0x000fe8000bf05300 */
[----:B------:R-:W-:Y:S01]  /*7270*/  @UP1 USEL UR4, URZ, 0xffffffff, UP0 ;  /* 0xffffffffff041887 */ /* 0x000fe20008000000 */
[----:B------:R-:W-:Y:S11]  /*7280*/  @!P3 BRA `(.L_x_133) ;  /* 0x000000000030b947 */ /* 0x000ff60003800000 */
[----:B------:R-:W-:Y:S01]  /*7290*/  ISETP.NE.U32.AND P2, PT, R74, RZ, PT ;  /* 0x000000ff4a00720c */ /* 0x000fe20003f45070 */
[----:B------:R-:W1:Y:S01]  /*72a0*/  LDCU.64 UR6, c[0x0][0x358] ;  /* 0x00006b00ff0677ac */ /* 0x000e620008000a00 */
[----:B------:R-:W-:Y:S02]  /*72b0*/  IMAD.MOV.U32 R80, RZ, RZ, 0x1 ;  /* 0x00000001ff507424 */ /* 0x000fe400078e00ff */
[----:B------:R-:W-:Y:S11]  /*72c0*/  ISETP.NE.AND.EX P2, PT, R75, RZ, PT, P2 ;  /* 0x000000ff4b00720c */ /* 0x000ff60003f45320 */
[----:B------:R-:W-:Y:S02]  /*72d0*/  @!UPT UIADD3 URZ, UPT, UPT, URZ, URZ, URZ ;  /* 0x000000fffffff290 */ /* 0x000fe4000fffe0ff */
[----:B------:R-:W3:Y:S01]  /*72e0*/  @P2 LDC.64 R2, c[0x0][0x888] ;  /* 0x00022200ff022b82 */ /* 0x000ee20000000a00 */
[----:B--2---:R-:W-:Y:S04]  /*72f0*/  @P2 IMAD R0, R76, UR36, RZ ;  /* 0x000000244c002c24 */ /* 0x004fe8000f8e02ff */
[----:B---3--:R-:W-:Y:S04]  /*7300*/  @P2 IMAD.WIDE R2, R0, 0x4, R2 ;  /* 0x0000000400022825 */ /* 0x008fe800078e0202 */
[----:B------:R-:W-:Y:S01]  /*7310*/  HFMA2 R0, -RZ, RZ, 0, 5.9604644775390625e-08 ;  /* 0x00000001ff007431 */ /* 0x000fe200000001ff */
[----:B-1---5:R1:W5:Y:S04]  /*7320*/  @P2 LDG.E R39, desc[UR6][R2.64] ;  /* 0x0000000602272981 */ /* 0x022368000c1e1900 */
[----:B------:R-:W-:Y:S01]  /*7330*/  @!P2 PRMT R80, R0, 0x7610, R80 ;  /* 0x000076100050a816 */ /* 0x000fe20000000050 */
[----:B-1----:R-:W3:Y:S06]  /*7340*/  @!P2 LDC R39, c[0x0][0x880] ;  /* 0x00022000ff27ab82 */ /* 0x002eec0000000800 */
.L_x_133:
[----:B------:R-:W-:Y:S05]  /*7350*/  @!P4 BRA `(.L_x_134) ;  /* 0x000000000024c947 */ /* 0x000fea0003800000 */
[----:B------:R-:W-:Y:S01]  /*7360*/  ISETP.NE.U32.AND P2, PT, R70, RZ, PT ;  /* 0x000000ff4600720c */ /* 0x000fe20003f45070 */
[----:B------:R-:W1:Y:S03]  /*7370*/  LDCU.64 UR6, c[0x0][0x358] ;  /* 0x00006b00ff0677ac */ /* 0x000e660008000a00 */
[----:B------:R-:W-:Y:S11]  /*7380*/  ISETP.NE.AND.EX P2, PT, R71, RZ, PT, P2 ;  /* 0x000000ff4700720c */ /* 0x000ff60003f45320 */
[----:B------:R-:W-:Y:S02]  /*7390*/  @!UPT UIADD3 URZ, UPT, UPT, URZ, URZ, URZ ;  /* 0x000000fffffff290 */ /* 0x000fe4000fffe0ff */
[----:B------:R-:W4:Y:S01]  /*73a0*/  @P2 LDC.64 R2, c[0x0][0x8a8] ;  /* 0x00022a00ff022b82 */ /* 0x000f220000000a00 */
[----:B--2---:R-:W-:Y:S04]  /*73b0*/  @P2 IMAD R0, R72, UR36, RZ ;  /* 0x0000002448002c24 */ /* 0x004fe8000f8e02ff */
[----:B----4-:R-:W-:Y:S05]  /*73c0*/  @P2 IMAD.WIDE R2, R0, 0x4, R2 ;  /* 0x0000000400022825 */ /* 0x010fea00078e0202 */
[----:B-1---5:R1:W5:Y:S02]  /*73d0*/  @P2 LDG.E R38, desc[UR6][R2.64] ;  /* 0x0000000602262981 */ /* 0x022364000c1e1900 */
[----:B-1----:R-:W4:Y:S02]  /*73e0*/  @!P2 LDC R38, c[0x0][0x8a0] ;  /* 0x00022800ff26ab82 */ /* 0x002f240000000800 */
.L_x_134:
[----:B---3-5:R-:W-:Y:S01]  /*73f0*/  @P0 FSETP.NEU.AND P4, PT, R39, RZ, PT ;  /* 0x000000ff2700020b */ /* 0x028fe20003f8d000 */
[----:B--2---:R-:W-:Y:S01]  /*7400*/  IMAD.U32 R0, RZ, RZ, UR4 ;  /* 0x00000004ff007e24 */ /* 0x004fe2000f8e00ff */
[----:B------:R-:W-:Y:S01]  /*7410*/  @P0 LOP3.LUT P2, RZ, R80, 0xff, RZ, 0xc0, !PT ;  /* 0x000000ff50ff0812 */ /* 0x000fe2000784c0ff */
[----:B------:R-:W-:Y:S01]  /*7420*/  BSSY B1, `(.L_x_135) ;  /* 0x0000035000017945 */ /* 0x000fe20003800000 */
[----:B------:R-:W-:Y:S02]  /*7430*/  @P0 SEL R2, RZ, 0xffffffff, P4 ;  /* 0xffffffffff020807 */ /* 0x000fe40002000000 */
[----:B------:R-:W-:Y:S02]  /*7440*/  CS2R R18, SRZ ;  /* 0x0000000000127805 */ /* 0x000fe4000001ff00 */
[----:B------:R-:W-:Y:S02]  /*7450*/  LEA R82, R36, UR44, 0x3 ;  /* 0x0000002c24527c11 */ /* 0x000fe4000f8e18ff */
[----:B------:R-:W-:Y:S02]  /*7460*/  CS2R R16, SRZ ;  /* 0x0000000000107805 */ /* 0x000fe4000001ff00 */
[----:B------:R-:W-:Y:S02]  /*7470*/  @P1 SEL R2, R0, R2, !P2 ;  /* 0x0000000200021207 */ /* 0x000fe40005000000 */
[----:B------:R-:W-:Y:S02]  /*7480*/  CS2R R26, SRZ ;  /* 0x00000000001a7805 */ /* 0x000fe4000001ff00 */
[----:B------:R-:W-:Y:S02]  /*7490*/  SHF.L.U32 R4, R86, 0x1f, RZ ;  /* 0x0000001f56047819 */ /* 0x000fe400000006ff */
[----:B------:R-:W-:Y:S02]  /*74a0*/  CS2R R24, SRZ ;  /* 0x0000000000187805 */ /* 0x000fe4000001ff00 */
[----:B------:R-:W-:Y:S02]  /*74b0*/  @P0 LOP3.LUT R2, R2, 0x1, RZ, 0xc0, !PT ;  /* 0x0000000102020812 */ /* 0x000fe400078ec0ff */
[----:B------:R-:W-:Y:S02]  /*74c0*/  PLOP3.LUT P5, PT, PT, PT, PT, 0x8, 0x80 ;  /* 0x000000000080781c */ /* 0x000fe40003fae170 */
[----:B------:R-:W-:Y:S01]  /*74d0*/  ISETP.NE.U32.OR P1, PT, R2, 0x1, !P0 ;  /* 0x000000010200780c */ /* 0x000fe20004725470 */
[----:B------:R-:W-:Y:S11]  /*74e0*/  IMAD R2, R36, 0x20, R37 ;  /* 0x0000002024027824 */ /* 0x000ff600078e0225 */
[----:B------:R-:W-:Y:S01]  /*74f0*/  @!UPT UIADD3 URZ, UPT, UPT, URZ, URZ, URZ ;  /* 0x000000fffffff290 */ /* 0x000fe2000fffe0ff */
[----:B------:R-:W-:Y:S04]  /*7500*/  @P1 SHF.L.U32 R0, R84, 0x1f, RZ ;  /* 0x0000001f54001819 */ /* 0x000fe800000006ff */
[----:B------:R-:W1:Y:S01]  /*7510*/  @P1 SYNCS.PHASECHK.TRANS64.TRYWAIT P0, [UR44+0x240], R0 ;  /* 0x00024000ff0015a7 */ /* 0x000e62000800112c */
[----:B------:R2:W3:Y:S01]  /*7520*/  SYNCS.PHASECHK.TRANS64.TRYWAIT P4, [R82+URZ+0x280], R4 ;  /* 0x00028004520075a7 */ /* 0x0004e200080811ff */
[----:B-1----:R-:W-:Y:S01]  /*7530*/  @P1 PLOP3.LUT P5, PT, P0, PT, PT, 0x8, 0x80 ;  /* 0x000000000080181c */ /* 0x002fe200007ae170 */
[----:B------:R-:W-:Y:S01]  /*7540*/  @!UPT UIADD3 URZ, UPT, UPT, URZ, URZ, URZ ;  /* 0x000000fffffff290 */ /* 0x000fe2000fffe0ff */
[----:B--23--:R-:W-:Y:S11]  /*7550*/  @!P1 BRA `(.L_x_136) ;  /* 0x0000000000849947 */ /* 0x00cff60003800000 */
[----:B------:R-:W-:Y:S01]  /*7560*/  ISETP.NE.U32.AND P0, PT, RZ, UR56, PT ;  /* 0x00000038ff007c0c */ /* 0x000fe2000bf05070 */
[----:B------:R-:W-:Y:S01]  /*7570*/  BSSY B0, `(.L_x_137) ;  /* 0x0000012000007945 */ /* 0x000fe20003800000 */
[----:B------:R-:W-:Y:S02]  /*7580*/  FSETP.NEU.AND P2, PT, R39, RZ, PT ;  /* 0x000000ff2700720b */ /* 0x000fe40003f4d000 */
[----:B------:R-:W-:Y:S02]  /*7590*/  CS2R R26, SRZ ;  /* 0x00000000001a7805 */ /* 0x000fe4000001ff00 */
[----:B------:R-:W-:Y:S02]  /*75a0*/  ISETP.NE.AND.EX P0, PT, RZ, UR57, PT, P0 ;  /* 0x00000039ff007c0c */ /* 0x000fe4000bf05300 */
[----:B------:R-:W-:Y:S02]  /*75b0*/  CS2R R24, SRZ ;  /* 0x0000000000187805 */ /* 0x000fe4000001ff00 */
[----:B------:R-:W-:Y:S02]  /*75c0*/  LOP3.LUT P1, RZ, R80, 0xff, RZ, 0xc0, !PT ;  /* 0x000000ff50ff7812 */ /* 0x000fe4000782c0ff */
[----:B------:R-:W-:Y:S02]  /*75d0*/  CS2R R18, SRZ ;  /* 0x0000000000127805 */ /* 0x000fe4000001ff00 */
[----:B------:R-:W-:Y:S02]  /*75e0*/  SEL R0, RZ, 0xffffffff, P2 ;  /* 0xffffffffff007807 */ /* 0x000fe40001000000 */
[----:B------:R-:W-:Y:S02]  /*75f0*/  CS2R R16, SRZ ;  /* 0x0000000000107805 */ /* 0x000fe4000001ff00 */
[----:B------:R-:W-:Y:S04]  /*7600*/  SEL R3, RZ, 0xffffffff, P0 ;  /* 0xffffffffff037807 */ /* 0x000fe80000000000 */
[----:B------:R-:W-:Y:S04]  /*7610*/  @P3 SEL R0, R3, R0, !P1 ;  /* 0x0000000003003207 */ /* 0x000fe80004800000 */
[----:B------:R-:W-:Y:S04]  /*7620*/  LOP3.LUT R0, R0, 0x1, RZ, 0xc0, !PT ;  /* 0x0000000100007812 */ /* 0x000fe800078ec0ff */
[----:B------:R-:W-:Y:S01]  /*7630*/  ISETP.NE.U32.AND P0, PT, R0, 0x1, PT ;  /* 0x000000010000780c */ /* 0x000fe20003f05070 */
[----:B------:R-:W-:Y:S01]  /*7640*/  @!UPT UIADD3 URZ, UPT, UPT, URZ, URZ, URZ ;  /* 0x000000fffffff290 */ /* 0x000fe2000fffe0ff */
[----:B------:R-:W-:Y:S11]  /*7650*/  @!P5 BRA `(.L_x_138) ;  /* 0x00000000000cd947 */ /* 0x000ff60003800000 */
[----:B------:R-:W-:Y:S04]  /*7660*/  SHF.L.U32 R3, R84, 0x1f, RZ ;  /* 0x0000001f54037819 */ /* 0x000fe800000006ff */
[----:B------:R-:W1:Y:S02]  /*7670*/  SYNCS.PHASECHK.TRANS64.TRYWAIT P1, [UR44+0x240], R3 ;  /* 0x00024003ff0075a7 */ /* 0x000e64000802112c */
[----:B-1----:R-:W-:Y:S05]  /*7680*/  @!P1 BRA `(.L_x_139) ;  /* 0x0000002000a09947 */ /* 0x002fea0003800000 */
.L_x_138:
[----:B------:R-:W-:Y:S05]  /*7690*/  BSYNC B0 ;  /* 0x0000000000007941 */ /* 0x000fea0003800000 */
.L_x_137:
[----:B------:R-:W2:Y:S01]  /*76a0*/  S2UR UR5, SR_CgaCtaId ;  /* 0x00000000000579c3 */ /* 0x000ea20000008800 */
[----:B------:R3:W1:Y:S01]  /*76b0*/  @P0 LDS.128 R24, [R79+UR44+0x400] ;  /* 0x0004002c4f180984 */ /* 0x0006620008000c00 */
[----:B------:R-:W-:Y:S01]  /*76c0*/  UIADD3 UR4, UPT, UPT, UR44, 0x248, URZ ;  /* 0x000002482c047890 */ /* 0x000fe2000fffe0ff */
[----:B------:R-:W-:Y:S02]  /*76d0*/  LOP3.LUT R84, R84, 0x1, RZ, 0x3c, !PT ;  /* 0x0000000154547812 */ /* 0x000fe400078e3cff */
[----:B------:R3:W1:Y:S01]  /*76e0*/  @P0 LDS.128 R16, [R78+0x10] ;  /* 0x000010004e100984 */ /* 0x0006620000000c00 */
[----:B------:R-:W-:Y:S01]  /*76f0*/  @!PT LDS RZ, [RZ] ;  /* 0x00000000fffff984 */ /* 0x000fe20000000800 */
[----:B------:R-:W-:Y:S01]  /*7700*/  @!PT LDS RZ, [RZ] ;  /* 0x00000000fffff984 */ /* 0x000fe20000000800 */
[----:B------:R-:W-:Y:S01]  /*7710*/  @!PT LDS RZ, [RZ] ;  /* 0x00000000fffff984 */ /* 0x000fe20000000800 */
[----:B------:R-:W-:Y:S01]  /*7720*/  @!PT LDS RZ, [RZ] ;  /* 0x00000000fffff984 */ /* 0x000fe20000000800 */
[----:B------:R5:W-:Y:S06]  /*7730*/  MEMBAR.ALL.CTA ;  /* 0x0000000000007992 */ /* 0x000bec0000008000 */
[----:B-----5:R-:W5:Y:S01]  /*7740*/  FENCE.VIEW.ASYNC.S ;  /* 0x00000000000073c6 */ /* 0x020f620000000000 */
[----:B--2---:R-:W-:Y:S09]  /*7750*/  UPRMT UR4, UR5, 0x654, UR4 ;  /* 0x0000065405047896 */ /* 0x004ff20008000004 */
[----:B---3-5:R-:W-:Y:S03]  /*7760*/  SYNCS.ARRIVE.TRANS64.RED.A1T0 RZ, [UR4], RZ ;  /* 0x000000ffffff79a7 */ /* 0x028fe60008100404 */
.L_x_136:
[----:B------:R-:W-:Y:S05]  /*7770*/  BSYNC B1 ;  /* 0x0000000000017941 */ /* 0x000fea0003800000 */
.L_x_135:
[----:B-1----:R-:W-:Y:S04]  /*7780*/  SHF.R.U32.HI R0, RZ, 0x15, R2 ;  /* 0x00000015ff007819 */ /* 0x002fe80000011602 */
[----:B------:R-:W-:Y:S01]  /*7790*/  LOP3.LUT P0, RZ, R0, 0x3, R81, 0x48, !PT ;  /* 0x0000000300ff7812 */ /* 0x000fe20007804851 */
[----:B------:R-:W-:Y:S01]  /*77a0*/  @!UPT UIADD3 URZ, UPT, UPT, URZ, URZ, URZ ;  /* 0x000000fffffff290 */ /* 0x000fe2000fffe0ff */
[----:B------:R-:W-:Y:S11]  /*77b0*/  @P4 BRA `(.L_x_140) ;  /* 0x0000000000084947 */ /* 0x000ff60003800000 */
[----:B------:R-:W1:Y:S02]  /*77c0*/  SYNCS.PHASECHK.TRANS64.TRYWAIT P1, [R82+URZ+0x280], R4 ;  /* 0x00028004520075a7 */ /* 0x000e6400080211ff */
[----:B-1----:R-:W-:Y:S05]  /*77d0*/  @!P1 BRA `(.L_x_141) ;  /* 0x0000002000649947 */ /* 0x002fea0003800000 */
.L_x_140:
[----:B------:R-:W-:Y:S05]  /*77e0*/  @!P0 BRA `(.L_x_142) ;  /* 0x0000000000408947 */ /* 0x000fea0003800000 */
[----:B------:R-:W2:Y:S01]  /*77f0*/  LDCU.64 UR8, c[0x4][0x70] ;  /* 0x01000e00ff0877ac */ /* 0x000ea20008000a00 */
[----:B------:R-:W-:Y:S01]  /*7800*/  MOV R15, 0x0 ;  /* 0x00000000000f7802 */ /* 0x000fe20000000f00 */
[----:B------:R-:W-:Y:S02]  /*7810*/  HFMA2 R12, -RZ, RZ, 0, 5.9604644775390625e-08 ;  /* 0x00000001ff0c7431 */ /* 0x000fe400000001ff */
[----:B------:R-:W-:Y:S02]  /*7820*/  IMAD.MOV.U32 R8, RZ, RZ, 0x192 ;  /* 0x00000192ff087424 */ /* 0x000fe400078e00ff */
[----:B------:R-:W-:Y:S01]  /*7830*/  IMAD.MOV.U32 R13, RZ, RZ, RZ ;  /* 0x000000ffff0d7224 */ /* 0x000fe200078e00ff */
[----:B------:R-:W3:Y:S01]  /*7840*/  LDCU.64 UR6, c[0x4][0x78] ;  /* 0x01000f00ff0677ac */ /* 0x000ee20008000a00 */
[----:B------:R-:W4:Y:S01]  /*7850*/  LDC.64 R14, c[0x4][R15] ;  /* 0x010000000f0e7b82 */ /* 0x000f220000000a00 */
[----:B------:R-:W5:Y:S01]  /*7860*/  LDCU.64 UR4, c[0x4][0x10] ;  /* 0x01000200ff0477ac */ /* 0x000f620008000a00 */
[----:B--2---:R-:W-:Y:S01]  /*7870*/  MOV R5, UR9 ;  /* 0x0000000900057c02 */ /* 0x004fe20008000f00 */
[----:B-1----:R-:W-:Y:S01]  /*7880*/  IMAD.U32 R4, RZ, RZ, UR8 ;  /* 0x00000008ff047e24 */ /* 0x002fe2000f8e00ff */
[----:B---3--:R-:W-:Y:S01]  /*7890*/  MOV R7, UR7 ;  /* 0x0000000700077c02 */ /* 0x008fe20008000f00 */
[----:B------:R-:W-:Y:S01]  /*78a0*/  IMAD.U32 R6, RZ, RZ, UR6 ;  /* 0x00000006ff067e24 */ /* 0x000fe2000f8e00ff */
[----:B-----5:R-:W-:Y:S01]  /*78b0*/  MOV R11, UR5 ;  /* 0x00000005000b7c02 */ /* 0x020fe20008000f00 */
[----:B------:R-:W-:Y:S02]  /*78c0*/  IMAD.U32 R10, RZ, RZ, UR4 ;  /* 0x00000004ff0a7e24 */ /* 0x000fe4000f8e00ff */
[----:B------:R-:W-:Y:S07]  /*78d0*/  LEPC R20, `(.L_x_142) ;  /* 0x000000001014794e */ /* 0x000fee0000000000 */
[----:B----4-:R-:W-:Y:S05]  /*78e0*/  CALL.ABS.NOINC R14 ;  /* 0x000000000e007343 */ /* 0x010fea0003c00000 */
.L_x_142:
[----:B------:R-:W-:Y:S01]  /*78f0*/  LOP3.LUT P0, RZ, R69, 0x60, RZ, 0xc0, !PT ;  /* 0x0000006045ff7812 */ /* 0x000fe2000780c0ff */
[----:B------:R-:W-:Y:S05]  /*7900*/  WARPSYNC.ALL ;  /* 0x0000000000007948 */ /* 0x000fea0003800000 */
[----:B------:R-:W-:Y:S01]  /*7910*/  R2UR UR4, R2 ;  /* 0x00000000020472ca */ /* 0x000fe200000e0000 */
[----:B------:R-:W-:Y:S01]  /*7920*/  BSSY.RECONVERGENT B0, `(.L_x_143) ;  /* 0x000009d000007945 */ /* 0x000fe20003800200 */
[-C--:B------:R-:W-:Y:S02]  /*7930*/  F2FP.F16.E4M3.UNPACK_B R2, R24.reuse ;  /* 0x00000018ff02723e */ /* 0x080fe400020006ff */
[-C--:B-1----:R-:W-:Y:S02]  /*7940*/  F2FP.F16.E4M3.UNPACK_B R4, R25.reuse ;  /* 0x00000019ff04723e */ /* 0x082fe400020006ff */
[----:B------:R-:W-:Y:S01]  /*7950*/  F2FP.F16.E4M3.UNPACK_B R24, R24.H1 ;  /* 0x00000018ff18723e */ /* 0x000fe200030006ff */
[----:B------:R-:W-:Y:S01]  /*7960*/  HADD2.F32 R0, -RZ, R2.H0_H0 ;  /* 0x20000002ff007230 */ /* 0x000fe20000004100 */
[----:B------:R-:W-:Y:S01]  /*7970*/  F2FP.F16.E4M3.UNPACK_B R25, R25.H1 ;  /* 0x00000019ff19723e */ /* 0x000fe200030006ff */
[----:B------:R-:W-:Y:S01]  /*7980*/  HADD2.F32 R41, -RZ, R4.H0_H0 ;  /* 0x20000004ff297230 */ /* 0x000fe20000004100 */
[-C--:B------:R-:W-:Y:S01]  /*7990*/  F2FP.F16.E4M3.UNPACK_B R46, R26.reuse ;  /* 0x0000001aff2e723e */ /* 0x080fe200020006ff */
[--C-:B------:R-:W-:Y:S01]  /*79a0*/  HADD2.F32 R3, -RZ, R24.reuse.H0_H0 ;  /* 0x20000018ff037230 */ /* 0x100fe20000004100 */
[----:B------:R-:W-:Y:S01]  /*79b0*/  F2FP.F16.E4M3.UNPACK_B R48, R26.H1 ;  /* 0x0000001aff30723e */ /* 0x000fe200030006ff */
[----:B------:R-:W-:Y:S01]  /*79c0*/  HADD2.F32 R40, -RZ, R24.H1_H1 ;  /* 0x30000018ff287230 */ /* 0x000fe20000004100 */
[-C--:B------:R-:W-:Y:S01]  /*79d0*/  F2FP.F16.E4M3.UNPACK_B R50, R27.reuse ;  /* 0x0000001bff32723e */ /* 0x080fe200020006ff */
[----:B------:R-:W-:Y:S01]  /*79e0*/  HADD2.F32 R42, -RZ, R4.H1_H1 ;  /* 0x30000004ff2a7230 */ /* 0x000fe20000004100 */
[----:B------:R-:W-:Y:S01]  /*79f0*/  F2FP.F16.E4M3.UNPACK_B R52, R27.H1 ;  /* 0x0000001bff34723e */ /* 0x000fe200030006ff */
[--C-:B------:R-:W-:Y:S01]  /*7a00*/  HADD2.F32 R43, -RZ, R25.reuse.H0_H0 ;  /* 0x20000019ff2b7230 */ /* 0x100fe20000004100 */
[-C--:B------:R-:W-:Y:S01]  /*7a10*/  F2FP.F16.E4M3.UNPACK_B R54, R16.reuse ;  /* 0x00000010ff36723e */ /* 0x080fe200020006ff */
[----:B------:R-:W-:Y:S01]  /*7a20*/  HADD2.F32 R44, -RZ, R25.H1_H1 ;  /* 0x30000019ff2c7230 */ /* 0x000fe20000004100 */
[----:B------:R-:W-:Y:S01]  /*7a30*/  F2FP.F16.E4M3.UNPACK_B R56, R16.H1 ;  /* 0x00000010ff38723e */ /* 0x000fe200030006ff */
[----:B------:R-:W-:Y:S01]  /*7a40*/  HADD2.F32 R2, -RZ, R2.H1_H1 ;  /* 0x30000002ff027230 */ /* 0x000fe20000004100 */
[-C--:B------:R-:W-:Y:S01]  /*7a50*/  F2FP.F16.E4M3.UNPACK_B R58, R17.reuse ;  /* 0x00000011ff3a723e */ /* 0x080fe200020006ff */
[--C-:B------:R-:W-:Y:S01]  /*7a60*/  HADD2.F32 R45, -RZ, R46.reuse.H0_H0 ;  /* 0x2000002eff2d7230 */ /* 0x100fe20000004100 */
        /* <DEDUP_REMOVED lines=10> */
[----:B------:R-:W1:Y:S01]  /*7b10*/  LDTM.x32 R4, tmem[UR4] ;  /* 0x00000004000479ee */ /* 0x000e6200082c0000 */
[----:B------:R-:W-:Y:S01]  /*7b20*/  NOP ;  /* 0x0000000000007918 */ /* 0x000fe20000000000 */
[----:B------:R-:W-:Y:S01]  /*7b30*/  IADD3 R82, PT, PT, R82, 0x2a0, RZ ;  /* 0x000002a052527810 */ /* 0x000fe20007ffe0ff */
[--C-:B------:R-:W-:Y:S01]  /*7b40*/  HADD2.F32 R53, -RZ, R54.reuse.H0_H0 ;  /* 0x20000036ff357230 */ /* 0x100fe20000004100 */
[----:B------:R-:W-:Y:S01]  /*7b50*/  IADD3 R36, PT, PT, R36, 0x1, RZ ;  /* 0x0000000124247810 */ /* 0x000fe20007ffe0ff */
[----:B------:R-:W-:Y:S01]  /*7b60*/  HADD2.F32 R54, -RZ, R54.H1_H1 ;  /* 0x30000036ff367230 */ /* 0x000fe20000004100 */
[----:B------:R-:W-:Y:S01]  /*7b70*/  LOP3.LUT R82, R82, 0xfefffff8, RZ, 0xc0, !PT ;  /* 0xfefffff852527812 */ /* 0x000fe200078ec0ff */
[--C-:B------:R-:W-:Y:S02]  /*7b80*/  HADD2.F32 R57, -RZ, R58.reuse.H0_H0 ;  /* 0x2000003aff397230 */ /* 0x100fe40000004100 */
[----:B------:R-:W-:Y:S01]  /*7b90*/  HADD2.F32 R58, -RZ, R58.H1_H1 ;  /* 0x3000003aff3a7230 */ /* 0x000fe20000004100 */
[----:B-1----:R1:W-:Y:S01]  /*7ba0*/  SYNCS.ARRIVE.TRANS64.RED.A1T0 RZ, [R82+URZ], RZ ;  /* 0x000000ff52ff79a7 */ /* 0x0023e200081004ff */
[--C-:B------:R-:W-:Y:S02]  /*7bb0*/  HADD2.F32 R61, -RZ, R62.reuse.H0_H0 ;  /* 0x2000003eff3d7230 */ /* 0x100fe40000004100 */
[----:B------:R-:W-:Y:S02]  /*7bc0*/  HADD2.F32 R62, -RZ, R62.H1_H1 ;  /* 0x3000003eff3e7230 */ /* 0x000fe40000004100 */
[--C-:B------:R-:W-:Y:S02]  /*7bd0*/  HADD2.F32 R65, -RZ, R66.reuse.H0_H0 ;  /* 0x20000042ff417230 */ /* 0x100fe40000004100 */
[----:B------:R-:W-:Y:S02]  /*7be0*/  HADD2.F32 R66, -RZ, R66.H1_H1 ;  /* 0x30000042ff427230 */ /* 0x000fe40000004100 */
[--C-:B------:R-:W-:Y:S02]  /*7bf0*/  HADD2.F32 R51, -RZ, R52.reuse.H0_H0 ;  /* 0x20000034ff337230 */ /* 0x100fe40000004100 */
[----:B------:R-:W-:Y:S02]  /*7c00*/  HADD2.F32 R52, -RZ, R52.H1_H1 ;  /* 0x30000034ff347230 */ /* 0x000fe40000004100 */
[--C-:B------:R-:W-:Y:S02]  /*7c10*/  HADD2.F32 R55, -RZ, R56.reuse.H0_H0 ;  /* 0x20000038ff377230 */ /* 0x100fe40000004100 */
[C---:B----4-:R-:W-:Y:S01]  /*7c20*/  FMUL R4, R38.reuse, R4 ;  /* 0x0000000426047220 */ /* 0x050fe20000400000 */
[C---:B------:R-:W-:Y:S01]  /*7c30*/  FMUL R5, R38.reuse, R5 ;  /* 0x0000000526057220 */ /* 0x040fe20000400000 */
[C---:B------:R-:W-:Y:S01]  /*7c40*/  FMUL R8, R38.reuse, R8 ;  /* 0x0000000826087220 */ /* 0x040fe20000400000 */
[C---:B------:R-:W-:Y:S01]  /*7c50*/  FMUL R9, R38.reuse, R9 ;  /* 0x0000000926097220 */ /* 0x040fe20000400000 */
[C---:B------:R-:W-:Y:S01]  /*7c60*/  FFMA R4, R39.reuse, R0, R4 ;  /* 0x0000000027047223 */ /* 0x040fe20000000004 */
[C---:B------:R-:W-:Y:S01]  /*7c70*/  FFMA R5, R39.reuse, R2, R5 ;  /* 0x0000000227057223 */ /* 0x040fe20000000005 */
[C---:B------:R-:W-:Y:S01]  /*7c80*/  FMUL R12, R38.reuse, R12 ;  /* 0x0000000c260c7220 */ /* 0x040fe20000400000 */
        /* <DEDUP_REMOVED lines=15> */
[C---:B------:R-:W-:Y:S01]  /*7d80*/  FFMA R6, R39.reuse, R3, R6 ;  /* 0x0000000327067223 */ /* 0x040fe20000000006 */
[C---:B------:R-:W-:Y:S01]  /*7d90*/  FFMA R7, R39.reuse, R40, R7 ;  /* 0x0000002827077223 */ /* 0x040fe20000000007 */
[C---:B------:R-:W-:Y:S01]  /*7da0*/  FFMA R8, R39.reuse, R41, R8 ;  /* 0x0000002927087223 */ /* 0x040fe20000000008 */
[C---:B------:R-:W-:Y:S01]  /*7db0*/  FFMA R9, R39.reuse, R42, R9 ;  /* 0x0000002a27097223 */ /* 0x040fe20000000009 */
[C---:B------:R-:W-:Y:S01]  /*7dc0*/  FFMA R10, R39.reuse, R43, R10 ;  /* 0x0000002b270a7223 */ /* 0x040fe2000000000a */
[C---:B------:R-:W-:Y:S01]  /*7dd0*/  FFMA R11, R39.reuse, R44, R11 ;  /* 0x0000002c270b7223 */ /* 0x040fe2000000000b */
[C---:B------:R-:W-:Y:S01]  /*7de0*/  FFMA R12, R39.reuse, R45, R12 ;  /* 0x0000002d270c7223 */ /* 0x040fe2000000000c */
[----:B------:R-:W-:Y:S01]  /*7df0*/  FFMA R13, R39, R46, R13 ;  /* 0x0000002e270d7223 */ /* 0x000fe2000000000d */
[----:B------:R-:W-:Y:S01]  /*7e00*/  F2FP.SATFINITE.E4M3.F32.PACK_AB_MERGE_C R6, R7, R6, RZ ;  /* 0x000000060706723e */ /* 0x000fe200048070ff */
[C---:B------:R-:W-:Y:S01]  /*7e10*/  FMUL R14, R38.reuse, R14 ;  /* 0x0000000e260e7220 */ /* 0x040fe20000400000 */
[----:B------:R-:W-:Y:S01]  /*7e20*/  F2FP.SATFINITE.E4M3.F32.PACK_AB_MERGE_C R10, R11, R10, RZ ;  /* 0x0000000a0b0a723e */ /* 0x000fe200048070ff */
[C---:B------:R-:W-:Y:S01]  /*7e30*/  FMUL R15, R38.reuse, R15 ;  /* 0x0000000f260f7220 */ /* 0x040fe20000400000 */
[----:B------:R-:W-:Y:S01]  /*7e40*/  F2FP.SATFINITE.E4M3.F32.PACK_AB_MERGE_C R4, R5, R4, R6 ;  /* 0x000000040504723e */ /* 0x000fe20004807006 */
[----:B------:R-:W-:Y:S01]  /*7e50*/  FFMA R14, R39, R47, R14 ;  /* 0x0000002f270e7223 */ /* 0x000fe2000000000e */
[----:B------:R-:W-:Y:S01]  /*7e60*/  F2FP.SATFINITE.E4M3.F32.PACK_AB_MERGE_C R5, R9, R8, R10 ;  /* 0x000000080905723e */ /* 0x000fe2000480700a */
[C---:B------:R-:W-:Y:S01]  /*7e70*/  FFMA R15, R39.reuse, R48, R15 ;  /* 0x00000030270f7223 */ /* 0x040fe2000000000f */
[C---:B------:R-:W-:Y:S01]  /*7e80*/  FFMA R16, R39.reuse, R49, R16 ;  /* 0x0000003127107223 */ /* 0x040fe20000000010 */
[C---:B------:R-:W-:Y:S01]  /*7e90*/  FFMA R17, R39.reuse, R50, R17 ;  /* 0x0000003227117223 */ /* 0x040fe20000000011 */
[C---:B------:R-:W-:Y:S01]  /*7ea0*/  FMUL R18, R38.reuse, R18 ;  /* 0x0000001226127220 */ /* 0x040fe20000400000 */
[C---:B------:R-:W-:Y:S01]  /*7eb0*/  FMUL R19, R38.reuse, R19 ;  /* 0x0000001326137220 */ /* 0x040fe20000400000 */
[----:B------:R-:W-:Y:S02]  /*7ec0*/  HADD2.F32 R56, -RZ, R56.H1_H1 ;  /* 0x30000038ff387230 */ /* 0x000fe40000004100 */
[C---:B------:R-:W-:Y:S01]  /*7ed0*/  FMUL R22, R38.reuse, R22 ;  /* 0x0000001626167220 */ /* 0x040fe20000400000 */
[C---:B------:R-:W-:Y:S01]  /*7ee0*/  FFMA R18, R39.reuse, R51, R18 ;  /* 0x0000003327127223 */ /* 0x040fe20000000012 */
[C---:B------:R-:W-:Y:S01]  /*7ef0*/  FFMA R19, R39.reuse, R52, R19 ;  /* 0x0000003427137223 */ /* 0x040fe20000000013 */
[C---:B------:R-:W-:Y:S01]  /*7f00*/  FMUL R23, R38.reuse, R23 ;  /* 0x0000001726177220 */ /* 0x040fe20000400000 */
[C---:B------:R-:W-:Y:S01]  /*7f10*/  FFMA R20, R39.reuse, R53, R20 ;  /* 0x0000003527147223 */ /* 0x040fe20000000014 */
[C---:B------:R-:W-:Y:S01]  /*7f20*/  FFMA R21, R39.reuse, R54, R21 ;  /* 0x0000003627157223 */ /* 0x040fe20000000015 */
[--C-:B------:R-:W-:Y:S02]  /*7f30*/  HADD2.F32 R59, -RZ, R60.reuse.H0_H0 ;  /* 0x2000003cff3b7230 */ /* 0x100fe40000004100 */
[C---:B------:R-:W-:Y:S01]  /*7f40*/  FFMA R22, R39.reuse, R55, R22 ;  /* 0x0000003727167223 */ /* 0x040fe20000000016 */
[----:B------:R-:W-:Y:S02]  /*7f50*/  HADD2.F32 R60, -RZ, R60.H1_H1 ;  /* 0x3000003cff3c7230 */ /* 0x000fe40000004100 */
[C---:B------:R-:W-:Y:S01]  /*7f60*/  FMUL R3, R38.reuse, R26 ;  /* 0x0000001a26037220 */ /* 0x040fe20000400000 */
        /* <DEDUP_REMOVED lines=16> */
[----:B------:R-:W-:Y:S01]  /*8070*/  FFMA R31, R39, R64, R31 ;  /* 0x00000040271f7223 */ /* 0x000fe2000000001f */
[----:B------:R-:W-:Y:S01]  /*8080*/  FMUL R35, R38, R35 ;  /* 0x0000002326237220 */ /* 0x000fe20000400000 */
[----:B------:R-:W-:Y:S01]  /*8090*/  F2FP.SATFINITE.E4M3.F32.PACK_AB_MERGE_C R14, R15, R14, RZ ;  /* 0x0000000e0f0e723e */ /* 0x000fe200048070ff */
[----:B------:R-:W-:Y:S01]  /*80a0*/  FFMA R28, R39, R65, R28 ;  /* 0x00000041271c7223 */ /* 0x000fe2000000001c */
[----:B------:R-:W-:Y:S01]  /*80b0*/  F2FP.SATFINITE.E4M3.F32.PACK_AB_MERGE_C R7, R19, R18, RZ ;  /* 0x000000121307723e */ /* 0x000fe200048070ff */
[C---:B------:R-:W-:Y:S01]  /*80c0*/  FFMA R29, R39.reuse, R66, R29 ;  /* 0x00000042271d7223 */ /* 0x040fe2000000001d */
[----:B------:R-:W-:Y:S01]  /*80d0*/  FFMA R30, R39, R67, R30 ;  /* 0x00000043271e7223 */ /* 0x000fe2000000001e */
[----:B------:R-:W-:Y:S01]  /*80e0*/  F2FP.SATFINITE.E4M3.F32.PACK_AB_MERGE_C R22, R23, R22, RZ ;  /* 0x000000161716723e */ /* 0x000fe200048070ff */
[----:B------:R-:W-:Y:S01]  /*80f0*/  FFMA R35, R39, R68, R35 ;  /* 0x0000004427237223 */ /* 0x000fe20000000023 */
[----:B------:R-:W-:Y:S02]  /*8100*/  F2FP.SATFINITE.E4M3.F32.PACK_AB_MERGE_C R6, R13, R12, R14 ;  /* 0x0000000c0d06723e */ /* 0x000fe4000480700e */
[----:B------:R-:W-:Y:S02]  /*8110*/  F2FP.SATFINITE.E4M3.F32.PACK_AB_MERGE_C R7, R17, R16, R7 ;  /* 0x000000101107723e */ /* 0x000fe40004807007 */
[----:B------:R-:W-:Y:S02]  /*8120*/  F2FP.SATFINITE.E4M3.F32.PACK_AB_MERGE_C R20, R21, R20, R22 ;  /* 0x000000141514723e */ /* 0x000fe40004807016 */
[----:B------:R-:W-:Y:S01]  /*8130*/  F2FP.SATFINITE.E4M3.F32.PACK_AB_MERGE_C R3, R27, R3, RZ ;  /* 0x000000031b03723e */ /* 0x000fe200048070ff */
[----:B------:R1:W-:Y:S01]  /*8140*/  STS.128 [R79+UR44+0x1400], R4 ;  /* 0x001400044f007988 */ /* 0x0003e20008000c2c */
[----:B------:R-:W-:Y:S02]  /*8150*/  F2FP.SATFINITE.E4M3.F32.PACK_AB_MERGE_C R22, R31, R26, RZ ;  /* 0x0000001a1f16723e */ /* 0x000fe400048070ff */
[----:B------:R-:W-:Y:S02]  /*8160*/  F2FP.SATFINITE.E4M3.F32.PACK_AB_MERGE_C R23, R35, R30, RZ ;  /* 0x0000001e2317723e */ /* 0x000fe400048070ff */
[----:B------:R-:W-:Y:S02]  /*8170*/  F2FP.SATFINITE.E4M3.F32.PACK_AB_MERGE_C R21, R2, R0, R3 ;  /* 0x000000000215723e */ /* 0x000fe40004807003 */
[----:B------:R-:W-:Y:S02]  /*8180*/  F2FP.SATFINITE.E4M3.F32.PACK_AB_MERGE_C R22, R25, R24, R22 ;  /* 0x000000181916723e */ /* 0x000fe40004807016 */
[----:B------:R-:W-:Y:S05]  /*8190*/  F2FP.SATFINITE.E4M3.F32.PACK_AB_MERGE_C R23, R29, R28, R23 ;  /* 0x0000001c1d17723e */ /* 0x000fea0004807017 */
[----:B------:R1:W-:Y:S01]  /*81a0*/  STS.128 [R78+0x1010], R20 ;  /* 0x001010144e007388 */ /* 0x0003e20000000c00 */
[----:B------:R-:W-:Y:S01]  /*81b0*/  @!PT LDS RZ, [RZ] ;  /* 0x00000000fffff984 */ /* 0x000fe20000000800 */
[----:B------:R-:W-:Y:S01]  /*81c0*/  @!PT LDS RZ, [RZ] ;  /* 0x00000000fffff984 */ /* 0x000fe20000000800 */
[----:B------:R-:W-:Y:S01]  /*81d0*/  @!PT LDS RZ, [RZ] ;  /* 0x00000000fffff984 */ /* 0x000fe20000000800 */
[----:B------:R-:W-:Y:S01]  /*81e0*/  @!PT LDS RZ, [RZ] ;  /* 0x00000000fffff984 */ /* 0x000fe20000000800 */
[----:B------:R2:W-:Y:S07]  /*81f0*/  MEMBAR.ALL.CTA ;  /* 0x0000000000007992 */ /* 0x0005ee0000008000 */
[----:B--2---:R-:W2:Y:S02]  /*8200*/  FENCE.VIEW.ASYNC.S ;  /* 0x00000000000073c6 */ /* 0x004ea40000000000 */
[----:B--2---:R-:W-:Y:S06]  /*8210*/  BAR.SYNC.DEFER_BLOCKING 0x1, 0x80 ;  /* 0x0042000000007b1d */ /* 0x004fec0000010000 */
[----:B------:R-:W-:Y:S05]  /*8220*/  @P0 BRA `(.L_x_144) ;  /* 0x0000000000300947 */ /* 0x000fea0003800000 */
[----:B------:R-:W-:Y:S02]  /*8230*/  UIADD3 UR4, UPT, UPT, UR44, 0x1400, URZ ;  /* 0x000014002c047890 */ /* 0x000fe4000fffe0ff */
[----:B------:R-:W-:Y:S02]  /*8240*/  USHF.L.U32 UR9, UR46, 0x6, URZ ;  /* 0x000000062e097899 */ /* 0x000fe400080006ff */
[----:B------:R-:W-:Y:S02]  /*8250*/  USHF.L.U32 UR10, UR45, 0x6, URZ ;  /* 0x000000062d0a7899 */ /* 0x000fe400080006ff */
[----:B------:R-:W-:Y:S01]  /*8260*/  MOV R87, UR4 ;  /* 0x0000000400577c02 */ /* 0x000fe20008000f00 */
[----:B------:R-:W-:Y:S01]  /*8270*/  UIADD3 UR4, UP0, UPT, UR62, 0x680, URZ ;  /* 0x000006803e047890 */ /* 0x000fe2000ff1e0ff */
[----:B------:R-:W-:Y:S02]  /*8280*/  UMOV UR11, UR36 ;  /* 0x00000024000b7c82 */ /* 0x000fe40008000000 */
[----:B------:R-:W-:Y:S01]  /*8290*/  R2UR UR8, R87 ;  /* 0x00000000570872ca */ /* 0x000fe200000e0000 */
[----:B------:R-:W-:Y:S11]  /*82a0*/  UIADD3.X UR5, UPT, UPT, URZ, UR63, URZ, UP0, !UPT ;  /* 0x0000003fff057290 */ /* 0x000ff600087fe4ff */
[----:B------:R-:W-:Y:S01]  /*82b0*/  @!UPT UIADD3 URZ, UPT, UPT, URZ, URZ, URZ ;  /* 0x000000fffffff290 */ /* 0x000fe2000fffe0ff */
[----:B------:R2:W-:Y:S01]  /*82c0*/  UTMASTG.3D [UR8], [UR4] ;  /* 0x00000008040073b5 */ /* 0x0005e20008010000 */
[----:B------:R0:W-:Y:S01]  /*82d0*/  UTMACMDFLUSH ;  /* 0x00000000000079b7 */ /* 0x0001e20000000000 */
[----:B--2---:R-:W-:Y:S04]  /*82e0*/  DEPBAR.LE SB0, 0x0 ;  /* 0x000080000000791a */ /* 0x004fe80000000000 */
.L_x_144:
[----:B------:R-:W-:Y:S05]  /*82f0*/  BSYNC.RECONVERGENT B0 ;  /* 0x0000000000007941 */ /* 0x000fea0003800200 */
.L_x_143:
[----:B------:R-:W-:Y:S01]  /*8300*/  BAR.SYNC.DEFER_BLOCKING 0x1, 0x80 ;  /* 0x0042000000007b1d */ /* 0x000fe20000010000 */
[----:B------:R-:W-:Y:S01]  /*8310*/  ISETP.NE.AND P0, PT, R83, 0x2, PT ;  /* 0x000000025300780c */ /* 0x000fe20003f05270 */
[----:B------:R-:W-:Y:S01]  /*8320*/  UISETP.NE.AND UP0, UPT, UR47, URZ, UPT ;  /* 0x000000ff2f00728c */ /* 0x000fe2000bf05270 */
[----:B------:R-:W-:Y:S01]  /*8330*/  ISETP.NE.AND P1, PT, R36, 0x4, PT ;  /* 0x000000042400780c */ /* 0x000fe20003f25270 */
[----:B------:R-:W-:Y:S01]  /*8340*/  UIADD3 UR46, UPT, UPT, UR37, UR59, URZ ;  /* 0x0000003b252e7290 */ /* 0x000fe2000fffe0ff */
[----:B------:R-:W-:Y:S01]  /*8350*/  SEL R2, RZ, 0x1, P0 ;  /* 0x00000001ff027807 */ /* 0x000fe20000000000 */
[----:B------:R-:W-:Y:S01]  /*8360*/  UIADD3 UR45, UPT, UPT, UR38, UR55, URZ ;  /* 0x00000037262d7290 */ /* 0x000fe2000fffe0ff */
[----:B------:R-:W-:Y:S02]  /*8370*/  SEL R0, RZ, 0x1, P1 ;  /* 0x00000001ff007807 */ /* 0x000fe40000800000 */
[----:B------:R-:W-:Y:S02]  /*8380*/  LOP3.LUT R85, R85, R2, RZ, 0x3c, !PT ;  /* 0x0000000255557212 */ /* 0x000fe400078e3cff */
[----:B------:R-:W-:Y:S02]  /*8390*/  LOP3.LUT R86, R86, R0, RZ, 0x3c, !PT ;  /* 0x0000000056567212 */ /* 0x000fe400078e3cff */
[----:B------:R-:W-:Y:S02]  /*83a0*/  SEL R83, R83, RZ, P0 ;  /* 0x000000ff53537207 */ /* 0x000fe40000000000 */
[----:B------:R-:W-:Y:S01]  /*83b0*/  SEL R36, R36, RZ, P1 ;  /* 0x000000ff24247207 */ /* 0x000fe20000800000 */
[----:B------:R-:W-:Y:S01]  /*83c0*/  UMOV UR36, UR54 ;  /* 0x0000003600247c82 */ /* 0x000fe20008000000 */
[----:B------:R-:W-:Y:S05]  /*83d0*/  BRA.U UP0, `(.L_x_145) ;  /* 0xffffffe500487547 */ /* 0x000fea000b83ffff */
[----:B------:R-:W-:Y:S05]  /*83e0*/  EXIT ;  /* 0x000000000000794d */ /* 0x000fea0003800000 */
.L_x_25:
[----:B----4-:R4:W1:Y:S02]  /*83f0*/  SYNCS.PHASECHK.TRANS64.TRYWAIT P0, [R0+URZ+0x2d0], R2 ;  /* 0x0002d002000075a7 */ /* 0x01086400080011ff */
[----:B-1----:R-:W-:Y:S05]  /*8400*/  @!P0 NANOSLEEP.SYNCS 0x989680 ;  /* 0x009896800000895d */ /* 0x002fea0003900000 */
[----:B------:R-:W1:Y:S02]  /*8410*/  @!P0 SYNCS.PHASECHK.TRANS64 P0, [R0+URZ+0x2d0], R2 ;  /* 0x0002d002000085a7 */ /* 0x000e6400080010ff */
[----:B-1----:R-:W-:Y:S05]  /*8420*/  @!P0 BRA `(.L_x_25) ;  /* 0xfffffffc00f08947 */ /* 0x002fea000383ffff */
[----:B------:R-:W-:Y:S05]  /*8430*/  BRA `(.L_x_146) ;  /* 0xffffff9800847947 */ /* 0x000fea000383ffff */
.L_x_28:
[----:B----4-:R-:W-:-:S07]  /*8440*/  MOV R0, UR33 ;  /* 0x0000002100007c02 */ /* 0x010fce0008000f00 */
.L_x_147:
[----:B-1----:R1:W4:Y:S02]  /*8450*/  SYNCS.PHASECHK.TRANS64.TRYWAIT P0, [R0+URZ+0x120], R3 ;  /* 0x00012003000075a7 */ /* 0x00232400080011ff */
[----:B----4-:R-:W-:Y:S05]  /*8460*/  @!P0 NANOSLEEP.SYNCS 0x989680 ;  /* 0x009896800000895d */ /* 0x010fea0003900000 */
[----:B------:R-:W4:Y:S02]  /*8470*/  @!P0 SYNCS.PHASECHK.TRANS64 P0, [R0+URZ+0x120], R3 ;  /* 0x00012003000085a7 */ /* 0x000f2400080010ff */
[----:B----4-:R-:W-:Y:S05]  /*8480*/  @!P0 BRA `(.L_x_147) ;  /* 0xfffffffc00f08947 */ /* 0x010fea000383ffff */
[----:B------:R-:W-:Y:S05]  /*8490*/  BRA `(.L_x_27) ;  /* 0xffffff9800d47947 */ /* 0x000fea000383ffff */
.L_x_35:
[----:B-1----:R-:W-:-:S07]  /*84a0*/  MOV R0, UR9 ;  /* 0x0000000900007c02 */ /* 0x002fce0008000f00 */
.L_x_148:
[----:B-1----:R1:W2:Y:S02]  /*84b0*/  SYNCS.PHASECHK.TRANS64.TRYWAIT P0, [R0+URZ+0x120], R3 ;  /* 0x00012003000075a7 */ /* 0x0022a400080011ff */
[----:B--2---:R-:W-:Y:S05]  /*84c0*/  @!P0 NANOSLEEP.SYNCS 0x989680 ;  /* 0x009896800000895d */ /* 0x004fea0003900000 */
[----:B------:R-:W2:Y:S02]  /*84d0*/  @!P0 SYNCS.PHASECHK.TRANS64 P0, [R0+URZ+0x120], R3 ;  /* 0x00012003000085a7 */ /* 0x000ea400080010ff */
[----:B--2---:R-:W-:Y:S05]  /*84e0*/  @!P0 BRA `(.L_x_148) ;  /* 0xfffffffc00f08947 */ /* 0x004fea000383ffff */
[----:B------:R-:W-:Y:S05]  /*84f0*/  BRA `(.L_x_34) ;  /* 0xffffff9c00947947 */ /* 0x000fea000383ffff */
.L_x_40:
[----:B-1----:R1:W2:Y:S02]  /*8500*/  SYNCS.PHASECHK.TRANS64.TRYWAIT P0, [R3+URZ+0x260], R0 ;  /* 0x00026000030075a7 */ /* 0x0022a400080011ff */
[----:B--2---:R-:W-:Y:S05]  /*8510*/  @!P0 NANOSLEEP.SYNCS 0x989680 ;  /* 0x009896800000895d */ /* 0x004fea0003900000 */
[----:B------:R-:W2:Y:S02]  /*8520*/  @!P0 SYNCS.PHASECHK.TRANS64 P0, [R3+URZ+0x260], R0 ;  /* 0x00026000030085a7 */ /* 0x000ea400080010ff */
[----:B--2---:R-:W-:Y:S05]  /*8530*/  @!P0 BRA `(.L_x_40) ;  /* 0xfffffffc00f08947 */ /* 0x004fea000383ffff */
[----:B------:R-:W-:Y:S05]  /*8540*/  BRA `(.L_x_149) ;  /* 0xffffffa000387947 */ /* 0x000fea000383ffff */
.L_x_44:
[----:B------:R-:W-:-:S07]  /*8550*/  MOV R0, UR4 ;  /* 0x0000000400007c02 */ /* 0x000fce0008000f00 */
.L_x_150:
[----:B-1----:R1:W2:Y:S02]  /*8560*/  SYNCS.PHASECHK.TRANS64.TRYWAIT P0, [R0+URZ], R2 ;  /* 0x00000002000075a7 */ /* 0x0022a400080011ff */
[----:B--2---:R-:W-:Y:S05]  /*8570*/  @!P0 NANOSLEEP.SYNCS 0x989680 ;  /* 0x009896800000895d */ /* 0x004fea0003900000 */
[----:B------:R-:W2:Y:S02]  /*8580*/  @!P0 SYNCS.PHASECHK.TRANS64 P0, [R0+URZ], R2 ;  /* 0x00000002000085a7 */ /* 0x000ea400080010ff */
[----:B--2---:R-:W-:Y:S05]  /*8590*/  @!P0 BRA `(.L_x_150) ;  /* 0xfffffffc00f08947 */ /* 0x004fea000383ffff */
[----:B------:R-:W-:Y:S05]  /*85a0*/  BRA `(.L_x_151) ;  /* 0xffffffa400dc7947 */ /* 0x000fea000383ffff */
.L_x_45:
[----:B------:R-:W-:-:S07]  /*85b0*/  MOV R0, UR5 ;  /* 0x0000000500007c02 */ /* 0x000fce0008000f00 */
.L_x_152:
[----:B-1----:R1:W2:Y:S02]  /*85c0*/  SYNCS.PHASECHK.TRANS64.TRYWAIT P0, [R0+URZ], R3 ;  /* 0x00000003000075a7 */ /* 0x0022a400080011ff */
[----:B--2---:R-:W-:Y:S05]  /*85d0*/  @!P0 NANOSLEEP.SYNCS 0x989680 ;  /* 0x009896800000895d */ /* 0x004fea0003900000 */
[----:B------:R-:W2:Y:S02]  /*85e0*/  @!P0 SYNCS.PHASECHK.TRANS64 P0, [R0+URZ], R3 ;  /* 0x00000003000085a7 */ /* 0x000ea400080010ff */
[----:B--2---:R-:W-:Y:S05]  /*85f0*/  @!P0 BRA `(.L_x_152) ;  /* 0xfffffffc00f08947 */ /* 0x004fea000383ffff */
[----:B------:R-:W-:Y:S05]  /*8600*/  BRA `(.L_x_153) ;  /* 0xffffffa400e87947 */ /* 0x000fea000383ffff */
.L_x_46:
[----:B------:R-:W-:-:S07]  /*8610*/  MOV R0, UR5 ;  /* 0x0000000500007c02 */ /* 0x000fce0008000f00 */
.L_x_154:
[----:B-1----:R1:W2:Y:S02]  /*8620*/  SYNCS.PHASECHK.TRANS64.TRYWAIT P0, [R0+URZ], R3 ;  /* 0x00000003000075a7 */ /* 0x0022a400080011ff */
[----:B--2---:R-:W-:Y:S05]  /*8630*/  @!P0 NANOSLEEP.SYNCS 0x989680 ;  /* 0x009896800000895d */ /* 0x004fea0003900000 */
[----:B------:R-:W2:Y:S02]  /*8640*/  @!P0 SYNCS.PHASECHK.TRANS64 P0, [R0+URZ], R3 ;  /* 0x00000003000085a7 */ /* 0x000ea400080010ff */
[----:B--2---:R-:W-:Y:S05]  /*8650*/  @!P0 BRA `(.L_x_154) ;  /* 0xfffffffc00f08947 */ /* 0x004fea000383ffff */
[----:B------:R-:W-:Y:S05]  /*8660*/  BRA `(.L_x_155) ;  /* 0xffffffa400f47947 */ /* 0x000fea000383ffff */
.L_x_47:
[----:B------:R-:W-:-:S07]  /*8670*/  MOV R0, UR5 ;  /* 0x0000000500007c02 */ /* 0x000fce0008000f00 */
.L_x_156:
[----:B-1----:R1:W2:Y:S02]  /*8680*/  SYNCS.PHASECHK.TRANS64.TRYWAIT P0, [R0+URZ], R3 ;  /* 0x00000003000075a7 */ /* 0x0022a400080011ff */
[----:B--2---:R-:W-:Y:S05]  /*8690*/  @!P0 NANOSLEEP.SYNCS 0x989680 ;  /* 0x009896800000895d */ /* 0x004fea0003900000 */
[----:B------:R-:W2:Y:S02]  /*86a0*/  @!P0 SYNCS.PHASECHK.TRANS64 P0, [R0+URZ], R3 ;  /* 0x00000003000085a7 */ /* 0x000ea400080010ff */
[----:B--2---:R-:W-:Y:S05]  /*86b0*/  @!P0 BRA `(.L_x_156) ;  /* 0xfffffffc00f08947 */ /* 0x004fea000383ffff */
[----:B------:R-:W-:Y:S05]  /*86c0*/  BRA `(.L_x_157) ;  /* 0xffffffa800007947 */ /* 0x000fea000383ffff */
.L_x_48:
[----:B------:R-:W-:-:S07]  /*86d0*/  MOV R0, UR5 ;  /* 0x0000000500007c02 */ /* 0x000fce0008000f00 */
.L_x_158:
[----:B-1----:R1:W2:Y:S02]  /*86e0*/  SYNCS.PHASECHK.TRANS64.TRYWAIT P0, [R0+URZ], R3 ;  /* 0x00000003000075a7 */ /* 0x0022a400080011ff */
[----:B--2---:R-:W-:Y:S05]  /*86f0*/  @!P0 NANOSLEEP.SYNCS 0x989680 ;  /* 0x009896800000895d */ /* 0x004fea0003900000 */
[----:B------:R-:W2:Y:S02]  /*8700*/  @!P0 SYNCS.PHASECHK.TRANS64 P0, [R0+URZ], R3 ;  /* 0x00000003000085a7 */ /* 0x000ea400080010ff */
[----:B--2---:R-:W-:Y:S05]  /*8710*/  @!P0 BRA `(.L_x_158) ;  /* 0xfffffffc00f08947 */ /* 0x004fea000383ffff */
[----:B------:R-:W-:Y:S05]  /*8720*/  BRA `(.L_x_159) ;  /* 0xffffffa8000c7947 */ /* 0x000fea000383ffff */
.L_x_49:
[----:B------:R-:W-:-:S07]  /*8730*/  MOV R0, UR5 ;  /* 0x0000000500007c02 */ /* 0x000fce0008000f00 */
.L_x_160:
[----:B-1----:R1:W2:Y:S02]  /*8740*/  SYNCS.PHASECHK.TRANS64.TRYWAIT P0, [R0+URZ], R3 ;  /* 0x00000003000075a7 */ /* 0x0022a400080011ff */
[----:B--2---:R-:W-:Y:S05]  /*8750*/  @!P0 NANOSLEEP.SYNCS 0x989680 ;  /* 0x009896800000895d */ /* 0x004fea0003900000 */
[----:B------:R-:W2:Y:S02]  /*8760*/  @!P0 SYNCS.PHASECHK.TRANS64 P0, [R0+URZ], R3 ;  /* 0x00000003000085a7 */ /* 0x000ea400080010ff */
[----:B--2---:R-:W-:Y:S05]  /*8770*/  @!P0 BRA `(.L_x_160) ;  /* 0xfffffffc00f08947 */ /* 0x004fea000383ffff */
[----:B------:R-:W-:Y:S05]  /*8780*/  BRA `(.L_x_161) ;  /* 0xffffffa800187947 */ /* 0x000fea000383ffff */
.L_x_50:
[----:B------:R-:W-:-:S07]  /*8790*/  MOV R0, UR5 ;  /* 0x0000000500007c02 */ /* 0x000fce0008000f00 */
.L_x_162:
[----:B-1----:R1:W2:Y:S02]  /*87a0*/  SYNCS.PHASECHK.TRANS64.TRYWAIT P0, [R0+URZ], R3 ;  /* 0x00000003000075a7 */ /* 0x0022a400080011ff */
[----:B--2---:R-:W-:Y:S05]  /*87b0*/  @!P0 NANOSLEEP.SYNCS 0x989680 ;  /* 0x009896800000895d */ /* 0x004fea0003900000 */
[----:B------:R-:W2:Y:S02]  /*87c0*/  @!P0 SYNCS.PHASECHK.TRANS64 P0, [R0+URZ], R3 ;  /* 0x00000003000085a7 */ /* 0x000ea400080010ff */
[----:B--2---:R-:W-:Y:S05]  /*87d0*/  @!P0 BRA `(.L_x_162) ;  /* 0xfffffffc00f08947 */ /* 0x004fea000383ffff */
[----:B------:R-:W-:Y:S05]  /*87e0*/  BRA `(.L_x_163) ;  /* 0xffffffa800247947 */ /* 0x000fea000383ffff */
.L_x_51:
[----:B------:R-:W-:-:S07]  /*87f0*/  MOV R0, UR5 ;  /* 0x0000000500007c02 */ /* 0x000fce0008000f00 */
.L_x_164:
[----:B-1----:R1:W2:Y:S02]  /*8800*/  SYNCS.PHASECHK.TRANS64.TRYWAIT P0, [R0+URZ], R3 ;  /* 0x00000003000075a7 */ /* 0x0022a400080011ff */
[----:B--2---:R-:W-:Y:S05]  /*8810*/  @!P0 NANOSLEEP.SYNCS 0x989680 ;  /* 0x009896800000895d */ /* 0x004fea0003900000 */
[----:B------:R-:W2:Y:S02]  /*8820*/  @!P0 SYNCS.PHASECHK.TRANS64 P0, [R0+URZ], R3 ;  /* 0x00000003000085a7 */ /* 0x000ea400080010ff */
[----:B--2---:R-:W-:Y:S05]  /*8830*/  @!P0 BRA `(.L_x_164) ;  /* 0xfffffffc00f08947 */ /* 0x004fea000383ffff */
[----:B------:R-:W-:Y:S05]  /*8840*/  BRA `(.L_x_165) ;  /* 0xffffffa800307947 */ /* 0x000fea000383ffff */
.L_x_52:
[----:B------:R-:W-:-:S07]  /*8850*/  MOV R0, UR5 ;  /* 0x0000000500007c02 */ /* 0x000fce0008000f00 */
.L_x_166:
[----:B-1----:R1:W2:Y:S02]  /*8860*/  SYNCS.PHASECHK.TRANS64.TRYWAIT P0, [R0+URZ], R3 ;  /* 0x00000003000075a7 */ /* 0x0022a400080011ff */
[----:B--2---:R-:W-:Y:S05]  /*8870*/  @!P0 NANOSLEEP.SYNCS 0x989680 ;  /* 0x009896800000895d */ /* 0x004fea0003900000 */
[----:B------:R-:W2:Y:S02]  /*8880*/  @!P0 SYNCS.PHASECHK.TRANS64 P0, [R0+URZ], R3 ;  /* 0x00000003000085a7 */ /* 0x000ea400080010ff */
[----:B--2---:R-:W-:Y:S05]  /*8890*/  @!P0 BRA `(.L_x_166) ;  /* 0xfffffffc00f08947 */ /* 0x004fea000383ffff */
[----:B------:R-:W-:Y:S05]  /*88a0*/  BRA `(.L_x_167) ;  /* 0xffffffa8003c7947 */ /* 0x000fea000383ffff */
.L_x_53:
[----:B------:R-:W-:-:S07]  /*88b0*/  MOV R0, UR5 ;  /* 0x0000000500007c02 */ /* 0x000fce0008000f00 */
.L_x_168:
[----:B-1----:R1:W2:Y:S02]  /*88c0*/  SYNCS.PHASECHK.TRANS64.TRYWAIT P0, [R0+URZ], R3 ;  /* 0x00000003000075a7 */ /* 0x0022a400080011ff */
[----:B--2---:R-:W-:Y:S05]  /*88d0*/  @!P0 NANOSLEEP.SYNCS 0x989680 ;  /* 0x009896800000895d */ /* 0x004fea0003900000 */
[----:B------:R-:W2:Y:S02]  /*88e0*/  @!P0 SYNCS.PHASECHK.TRANS64 P0, [R0+URZ], R3 ;  /* 0x00000003000085a7 */ /* 0x000ea400080010ff */
[----:B--2---:R-:W-:Y:S05]  /*88f0*/  @!P0 BRA `(.L_x_168) ;  /* 0xfffffffc00f08947 */ /* 0x004fea000383ffff */
[----:B------:R-:W-:Y:S05]  /*8900*/  BRA `(.L_x_169) ;  /* 0xffffffa800487947 */ /* 0x000fea000383ffff */
.L_x_54:
[----:B------:R-:W-:-:S07]  /*8910*/  MOV R0, UR5 ;  /* 0x0000000500007c02 */ /* 0x000fce0008000f00 */
.L_x_170:
[----:B-1----:R1:W2:Y:S02]  /*8920*/  SYNCS.PHASECHK.TRANS64.TRYWAIT P0, [R0+URZ], R3 ;  /* 0x00000003000075a7 */ /* 0x0022a400080011ff */
[----:B--2---:R-:W-:Y:S05]  /*8930*/  @!P0 NANOSLEEP.SYNCS 0x989680 ;  /* 0x009896800000895d */ /* 0x004fea0003900000 */
[----:B------:R-:W2:Y:S02]  /*8940*/  @!P0 SYNCS.PHASECHK.TRANS64 P0, [R0+URZ], R3 ;  /* 0x00000003000085a7 */ /* 0x000ea400080010ff */
[----:B--2---:R-:W-:Y:S05]  /*8950*/  @!P0 BRA `(.L_x_170) ;  /* 0xfffffffc00f08947 */ /* 0x004fea000383ffff */
[----:B------:R-:W-:Y:S05]  /*8960*/  BRA `(.L_x_171) ;  /* 0xffffffa800547947 */ /* 0x000fea000383ffff */
.L_x_55:
[----:B------:R-:W-:-:S07]  /*8970*/  MOV R0, UR5 ;  /* 0x0000000500007c02 */ /* 0x000fce0008000f00 */
.L_x_172:
[----:B-1----:R1:W2:Y:S02]  /*8980*/  SYNCS.PHASECHK.TRANS64.TRYWAIT P0, [R0+URZ], R3 ;  /* 0x00000003000075a7 */ /* 0x0022a400080011ff */
[----:B--2---:R-:W-:Y:S05]  /*8990*/  @!P0 NANOSLEEP.SYNCS 0x989680 ;  /* 0x009896800000895d */ /* 0x004fea0003900000 */
[----:B------:R-:W2:Y:S02]  /*89a0*/  @!P0 SYNCS.PHASECHK.TRANS64 P0, [R0+URZ], R3 ;  /* 0x00000003000085a7 */ /* 0x000ea400080010ff */
[----:B--2---:R-:W-:Y:S05]  /*89b0*/  @!P0 BRA `(.L_x_172) ;  /* 0xfffffffc00f08947 */ /* 0x004fea000383ffff */
[----:B------:R-:W-:Y:S05]  /*89c0*/  BRA `(.L_x_173) ;  /* 0xffffffa800607947 */ /* 0x000fea000383ffff */
.L_x_56:
[----:B------:R-:W-:-:S07]  /*89d0*/  MOV R0, UR5 ;  /* 0x0000000500007c02 */ /* 0x000fce0008000f00 */
.L_x_174:
[----:B-1----:R1:W2:Y:S02]  /*89e0*/  SYNCS.PHASECHK.TRANS64.TRYWAIT P0, [R0+URZ], R3 ;  /* 0x00000003000075a7 */ /* 0x0022a400080011ff */
[----:B--2---:R-:W-:Y:S05]  /*89f0*/  @!P0 NANOSLEEP.SYNCS 0x989680 ;  /* 0x009896800000895d */ /* 0x004fea0003900000 */
[----:B------:R-:W2:Y:S02]  /*8a00*/  @!P0 SYNCS.PHASECHK.TRANS64 P0, [R0+URZ], R3 ;  /* 0x00000003000085a7 */ /* 0x000ea400080010ff */
[----:B--2---:R-:W-:Y:S05]  /*8a10*/  @!P0 BRA `(.L_x_174) ;  /* 0xfffffffc00f08947 */ /* 0x004fea000383ffff */
[----:B------:R-:W-:Y:S05]  /*8a20*/  BRA `(.L_x_175) ;  /* 0xffffffa8006c7947 */ /* 0x000fea000383ffff */
.L_x_57:
[----:B------:R-:W-:-:S07]  /*8a30*/  MOV R0, UR5 ;  /* 0x0000000500007c02 */ /* 0x000fce0008000f00 */
.L_x_176:
[----:B-1----:R1:W2:Y:S02]  /*8a40*/  SYNCS.PHASECHK.TRANS64.TRYWAIT P0, [R0+URZ], R3 ;  /* 0x00000003000075a7 */ /* 0x0022a400080011ff */
[----:B--2---:R-:W-:Y:S05]  /*8a50*/  @!P0 NANOSLEEP.SYNCS 0x989680 ;  /* 0x009896800000895d */ /* 0x004fea0003900000 */
[----:B------:R-:W2:Y:S02]  /*8a60*/  @!P0 SYNCS.PHASECHK.TRANS64 P0, [R0+URZ], R3 ;  /* 0x00000003000085a7 */ /* 0x000ea400080010ff */
[----:B--2---:R-:W-:Y:S05]  /*8a70*/  @!P0 BRA `(.L_x_176) ;  /* 0xfffffffc00f08947 */ /* 0x004fea000383ffff */
[----:B------:R-:W-:Y:S05]  /*8a80*/  BRA `(.L_x_177) ;  /* 0xffffffa800787947 */ /* 0x000fea000383ffff */
.L_x_58:
[----:B------:R-:W-:-:S07]  /*8a90*/  MOV R0, UR5 ;  /* 0x0000000500007c02 */ /* 0x000fce0008000f00 */
.L_x_178:
[----:B-1----:R1:W2:Y:S02]  /*8aa0*/  SYNCS.PHASECHK.TRANS64.TRYWAIT P0, [R0+URZ], R3 ;  /* 0x00000003000075a7 */ /* 0x0022a400080011ff */
[----:B--2---:R-:W-:Y:S05]  /*8ab0*/  @!P0 NANOSLEEP.SYNCS 0x989680 ;  /* 0x009896800000895d */ /* 0x004fea0003900000 */
[----:B------:R-:W2:Y:S02]  /*8ac0*/  @!P0 SYNCS.PHASECHK.TRANS64 P0, [R0+URZ], R3 ;  /* 0x00000003000085a7 */ /* 0x000ea400080010ff */
[----:B--2---:R-:W-:Y:S05]  /*8ad0*/  @!P0 BRA `(.L_x_178) ;  /* 0xfffffffc00f08947 */ /* 0x004fea000383ffff */
[----:B------:R-:W-:Y:S05]  /*8ae0*/  BRA `(.L_x_179) ;  /* 0xffffffa800847947 */ /* 0x000fea000383ffff */
.L_x_59:
[----:B------:R-:W-:-:S07]  /*8af0*/  MOV R0, UR5 ;  /* 0x0000000500007c02 */ /* 0x000fce0008000f00 */
.L_x_180:
[----:B-1----:R1:W2:Y:S02]  /*8b00*/  SYNCS.PHASECHK.TRANS64.TRYWAIT P0, [R0+URZ], R3 ;  /* 0x00000003000075a7 */ /* 0x0022a400080011ff */
[----:B--2---:R-:W-:Y:S05]  /*8b10*/  @!P0 NANOSLEEP.SYNCS 0x989680 ;  /* 0x009896800000895d */ /* 0x004fea0003900000 */
[----:B------:R-:W2:Y:S02]  /*8b20*/  @!P0 SYNCS.PHASECHK.TRANS64 P0, [R0+URZ], R3 ;  /* 0x00000003000085a7 */ /* 0x000ea400080010ff */
[----:B--2---:R-:W-:Y:S05]  /*8b30*/  @!P0 BRA `(.L_x_180) ;  /* 0xfffffffc00f08947 */ /* 0x004fea000383ffff */
[----:B------:R-:W-:Y:S05]  /*8b40*/  BRA `(.L_x_181) ;  /* 0xffffffa800907947 */ /* 0x000fea000383ffff */
.L_x_60:
[----:B------:R-:W-:-:S07]  /*8b50*/  MOV R0, UR5 ;  /* 0x0000000500007c02 */ /* 0x000fce0008000f00 */
.L_x_182:
[----:B-1----:R1:W2:Y:S02]  /*8b60*/  SYNCS.PHASECHK.TRANS64.TRYWAIT P0, [R0+URZ], R3 ;  /* 0x00000003000075a7 */ /* 0x0022a400080011ff */
[----:B--2---:R-:W-:Y:S05]  /*8b70*/  @!P0 NANOSLEEP.SYNCS 0x989680 ;  /* 0x009896800000895d */ /* 0x004fea0003900000 */
[----:B------:R-:W2:Y:S02]  /*8b80*/  @!P0 SYNCS.PHASECHK.TRANS64 P0, [R0+URZ], R3 ;  /* 0x00000003000085a7 */ /* 0x000ea400080010ff */
[----:B--2---:R-:W-:Y:S05]  /*8b90*/  @!P0 BRA `(.L_x_182) ;  /* 0xfffffffc00f08947 */ /* 0x004fea000383ffff */
[----:B------:R-:W-:Y:S05]  /*8ba0*/  BRA `(.L_x_183) ;  /* 0xffffffa8009c7947 */ /* 0x000fea000383ffff */
.L_x_61:
[----:B------:R-:W-:-:S07]  /*8bb0*/  MOV R0, UR5 ;  /* 0x0000000500007c02 */ /* 0x000fce0008000f00 */
.L_x_184:
[----:B-1----:R1:W2:Y:S02]  /*8bc0*/  SYNCS.PHASECHK.TRANS64.TRYWAIT P0, [R0+URZ], R3 ;  /* 0x00000003000075a7 */ /* 0x0022a400080011ff */
[----:B--2---:R-:W-:Y:S05]  /*8bd0*/  @!P0 NANOSLEEP.SYNCS 0x989680 ;  /* 0x009896800000895d */ /* 0x004fea0003900000 */
[----:B------:R-:W2:Y:S02]  /*8be0*/  @!P0 SYNCS.PHASECHK.TRANS64 P0, [R0+URZ], R3 ;  /* 0x00000003000085a7 */ /* 0x000ea400080010ff */
[----:B--2---:R-:W-:Y:S05]  /*8bf0*/  @!P0 BRA `(.L_x_184) ;  /* 0xfffffffc00f08947 */ /* 0x004fea000383ffff */
[----:B------:R-:W-:Y:S05]  /*8c00*/  BRA `(.L_x_185) ;  /* 0xffffffa800a87947 */ /* 0x000fea000383ffff */
.L_x_62:
[----:B------:R-:W-:-:S07]  /*8c10*/  MOV R0, UR5 ;  /* 0x0000000500007c02 */ /* 0x000fce0008000f00 */
.L_x_186:
[----:B-1----:R1:W2:Y:S02]  /*8c20*/  SYNCS.PHASECHK.TRANS64.TRYWAIT P0, [R0+URZ], R3 ;  /* 0x00000003000075a7 */ /* 0x0022a400080011ff */
[----:B--2---:R-:W-:Y:S05]  /*8c30*/  @!P0 NANOSLEEP.SYNCS 0x989680 ;  /* 0x009896800000895d */ /* 0x004fea0003900000 */
[----:B------:R-:W2:Y:S02]  /*8c40*/  @!P0 SYNCS.PHASECHK.TRANS64 P0, [R0+URZ], R3 ;  /* 0x00000003000085a7 */ /* 0x000ea400080010ff */
[----:B--2---:R-:W-:Y:S05]  /*8c50*/  @!P0 BRA `(.L_x_186) ;  /* 0xfffffffc00f08947 */ /* 0x004fea000383ffff */
[----:B------:R-:W-:Y:S05]  /*8c60*/  BRA `(.L_x_187) ;  /* 0xffffffa800b47947 */ /* 0x000fea000383ffff */
.L_x_63:
[----:B------:R-:W-:-:S07]  /*8c70*/  MOV R0, UR5 ;  /* 0x0000000500007c02 */ /* 0x000fce0008000f00 */
.L_x_188:
[----:B-1----:R1:W2:Y:S02]  /*8c80*/  SYNCS.PHASECHK.TRANS64.TRYWAIT P0, [R0+URZ], R3 ;  /* 0x00000003000075a7 */ /* 0x0022a400080011ff */
[----:B--2---:R-:W-:Y:S05]  /*8c90*/  @!P0 NANOSLEEP.SYNCS 0x989680 ;  /* 0x009896800000895d */ /* 0x004fea0003900000 */
[----:B------:R-:W2:Y:S02]  /*8ca0*/  @!P0 SYNCS.PHASECHK.TRANS64 P0, [R0+URZ], R3 ;  /* 0x00000003000085a7 */ /* 0x000ea400080010ff */
[----:B--2---:R-:W-:Y:S05]  /*8cb0*/  @!P0 BRA `(.L_x_188) ;  /* 0xfffffffc00f08947 */ /* 0x004fea000383ffff */
[----:B------:R-:W-:Y:S05]  /*8cc0*/  BRA `(.L_x_189) ;  /* 0xffffffa800c07947 */ /* 0x000fea000383ffff */
.L_x_64:
[----:B------:R-:W-:-:S07]  /*8cd0*/  MOV R0, UR5 ;  /* 0x0000000500007c02 */ /* 0x000fce0008000f00 */
.L_x_190:
[----:B-1----:R1:W2:Y:S02]  /*8ce0*/  SYNCS.PHASECHK.TRANS64.TRYWAIT P0, [R0+URZ], R3 ;  /* 0x00000003000075a7 */ /* 0x0022a400080011ff */
[----:B--2---:R-:W-:Y:S05]  /*8cf0*/  @!P0 NANOSLEEP.SYNCS 0x989680 ;  /* 0x009896800000895d */ /* 0x004fea0003900000 */
[----:B------:R-:W2:Y:S02]  /*8d00*/  @!P0 SYNCS.PHASECHK.TRANS64 P0, [R0+URZ], R3 ;  /* 0x00000003000085a7 */ /* 0x000ea400080010ff */
[----:B--2---:R-:W-:Y:S05]  /*8d10*/  @!P0 BRA `(.L_x_190) ;  /* 0xfffffffc00f08947 */ /* 0x004fea000383ffff */
[----:B------:R-:W-:Y:S05]  /*8d20*/  BRA `(.L_x_191) ;  /* 0xffffffa800cc7947 */ /* 0x000fea000383ffff */
.L_x_65:
[----:B------:R-:W-:-:S07]  /*8d30*/  MOV R0, UR5 ;  /* 0x0000000500007c02 */ /* 0x000fce0008000f00 */
.L_x_192:
[----:B-1----:R1:W2:Y:S02]  /*8d40*/  SYNCS.PHASECHK.TRANS64.TRYWAIT P0, [R0+URZ], R3 ;  /* 0x00000003000075a7 */ /* 0x0022a400080011ff */
[----:B--2---:R-:W-:Y:S05]  /*8d50*/  @!P0 NANOSLEEP.SYNCS 0x989680 ;  /* 0x009896800000895d */ /* 0x004fea0003900000 */
[----:B------:R-:W2:Y:S02]  /*8d60*/  @!P0 SYNCS.PHASECHK.TRANS64 P0, [R0+URZ], R3 ;  /* 0x00000003000085a7 */ /* 0x000ea400080010ff */
[----:B--2---:R-:W-:Y:S05]  /*8d70*/  @!P0 BRA `(.L_x_192) ;  /* 0xfffffffc00f08947 */ /* 0x004fea000383ffff */
[----:B------:R-:W-:Y:S05]  /*8d80*/  BRA `(.L_x_193) ;  /* 0xffffffa800d87947 */ /* 0x000fea000383ffff */
.L_x_66:
[----:B------:R-:W-:-:S07]  /*8d90*/  MOV R0, UR5 ;  /* 0x0000000500007c02 */ /* 0x000fce0008000f00 */
.L_x_194:
[----:B-1----:R1:W2:Y:S02]  /*8da0*/  SYNCS.PHASECHK.TRANS64.TRYWAIT P0, [R0+URZ], R3 ;  /* 0x00000003000075a7 */ /* 0x0022a400080011ff */
[----:B--2---:R-:W-:Y:S05]  /*8db0*/  @!P0 NANOSLEEP.SYNCS 0x989680 ;  /* 0x009896800000895d */ /* 0x004fea0003900000 */
[----:B------:R-:W2:Y:S02]  /*8dc0*/  @!P0 SYNCS.PHASECHK.TRANS64 P0, [R0+URZ], R3 ;  /* 0x00000003000085a7 */ /* 0x000ea400080010ff */
[----:B--2---:R-:W-:Y:S05]  /*8dd0*/  @!P0 BRA `(.L_x_194) ;  /* 0xfffffffc00f08947 */ /* 0x004fea000383ffff */
[----:B------:R-:W-:Y:S05]  /*8de0*/  BRA `(.L_x_195) ;  /* 0xffffffa800e47947 */ /* 0x000fea000383ffff */
.L_x_67:
[----:B------:R-:W-:-:S07]  /*8df0*/  MOV R0, UR5 ;  /* 0x0000000500007c02 */ /* 0x000fce0008000f00 */
.L_x_196:
[----:B-1----:R1:W2:Y:S02]  /*8e00*/  SYNCS.PHASECHK.TRANS64.TRYWAIT P0, [R0+URZ], R3 ;  /* 0x00000003000075a7 */ /* 0x0022a400080011ff */
[----:B--2---:R-:W-:Y:S05]  /*8e10*/  @!P0 NANOSLEEP.SYNCS 0x989680 ;  /* 0x009896800000895d */ /* 0x004fea0003900000 */
[----:B------:R-:W2:Y:S02]  /*8e20*/  @!P0 SYNCS.PHASECHK.TRANS64 P0, [R0+URZ], R3 ;  /* 0x00000003000085a7 */ /* 0x000ea400080010ff */
[----:B--2---:R-:W-:Y:S05]  /*8e30*/  @!P0 BRA `(.L_x_196) ;  /* 0xfffffffc00f08947 */ /* 0x004fea000383ffff */
[----:B------:R-:W-:Y:S05]  /*8e40*/  BRA `(.L_x_197) ;  /* 0xffffffa800f07947 */ /* 0x000fea000383ffff */
.L_x_68:
[----:B------:R-:W-:-:S07]  /*8e50*/  MOV R0, UR5 ;  /* 0x0000000500007c02 */ /* 0x000fce0008000f00 */
.L_x_198:
[----:B-1----:R1:W2:Y:S02]  /*8e60*/  SYNCS.PHASECHK.TRANS64.TRYWAIT P0, [R0+URZ], R3 ;  /* 0x00000003000075a7 */ /* 0x0022a400080011ff */
[----:B--2---:R-:W-:Y:S05]  /*8e70*/  @!P0 NANOSLEEP.SYNCS 0x989680 ;  /* 0x009896800000895d */ /* 0x004fea0003900000 */
[----:B------:R-:W2:Y:S02]  /*8e80*/  @!P0 SYNCS.PHASECHK.TRANS64 P0, [R0+URZ], R3 ;  /* 0x00000003000085a7 */ /* 0x000ea400080010ff */
[----:B--2---:R-:W-:Y:S05]  /*8e90*/  @!P0 BRA `(.L_x_198) ;  /* 0xfffffffc00f08947 */ /* 0x004fea000383ffff */
[----:B------:R-:W-:Y:S05]  /*8ea0*/  BRA `(.L_x_199) ;  /* 0xffffffa800fc7947 */ /* 0x000fea000383ffff */
.L_x_69:
[----:B------:R-:W-:-:S07]  /*8eb0*/  MOV R0, UR5 ;  /* 0x0000000500007c02 */ /* 0x000fce0008000f00 */
.L_x_200:
[----:B-1----:R1:W2:Y:S02]  /*8ec0*/  SYNCS.PHASECHK.TRANS64.TRYWAIT P0, [R0+URZ], R3 ;  /* 0x00000003000075a7 */ /* 0x0022a400080011ff */
[----:B--2---:R-:W-:Y:S05]  /*8ed0*/  @!P0 NANOSLEEP.SYNCS 0x989680 ;  /* 0x009896800000895d */ /* 0x004fea0003900000 */
[----:B------:R-:W2:Y:S02]  /*8ee0*/  @!P0 SYNCS.PHASECHK.TRANS64 P0, [R0+URZ], R3 ;  /* 0x00000003000085a7 */ /* 0x000ea400080010ff */
[----:B--2---:R-:W-:Y:S05]  /*8ef0*/  @!P0 BRA `(.L_x_200) ;  /* 0xfffffffc00f08947 */ /* 0x004fea000383ffff */
[----:B------:R-:W-:Y:S05]  /*8f00*/  BRA `(.L_x_201) ;  /* 0xffffffac00087947 */ /* 0x000fea000383ffff */
.L_x_70:
[----:B------:R-:W-:-:S07]  /*8f10*/  MOV R0, UR5 ;  /* 0x0000000500007c02 */ /* 0x000fce0008000f00 */
.L_x_202:
[----:B-1----:R1:W2:Y:S02]  /*8f20*/  SYNCS.PHASECHK.TRANS64.TRYWAIT P0, [R0+URZ], R3 ;  /* 0x00000003000075a7 */ /* 0x0022a400080011ff */
[----:B--2---:R-:W-:Y:S05]  /*8f30*/  @!P0 NANOSLEEP.SYNCS 0x989680 ;  /* 0x009896800000895d */ /* 0x004fea0003900000 */
[----:B------:R-:W2:Y:S02]  /*8f40*/  @!P0 SYNCS.PHASECHK.TRANS64 P0, [R0+URZ], R3 ;  /* 0x00000003000085a7 */ /* 0x000ea400080010ff */
[----:B--2---:R-:W-:Y:S05]  /*8f50*/  @!P0 BRA `(.L_x_202) ;  /* 0xfffffffc00f08947 */ /* 0x004fea000383ffff */
[----:B------:R-:W-:Y:S05]  /*8f60*/  BRA `(.L_x_203) ;  /* 0xffffffac00147947 */ /* 0x000fea000383ffff */
.L_x_71:
[----:B------:R-:W-:-:S07]  /*8f70*/  MOV R0, UR5 ;  /* 0x0000000500007c02 */ /* 0x000fce0008000f00 */
.L_x_204:
[----:B-1----:R1:W2:Y:S02]  /*8f80*/  SYNCS.PHASECHK.TRANS64.TRYWAIT P0, [R0+URZ], R3 ;  /* 0x00000003000075a7 */ /* 0x0022a400080011ff */
[----:B--2---:R-:W-:Y:S05]  /*8f90*/  @!P0 NANOSLEEP.SYNCS 0x989680 ;  /* 0x009896800000895d */ /* 0x004fea0003900000 */
[----:B------:R-:W2:Y:S02]  /*8fa0*/  @!P0 SYNCS.PHASECHK.TRANS64 P0, [R0+URZ], R3 ;  /* 0x00000003000085a7 */ /* 0x000ea400080010ff */
[----:B--2---:R-:W-:Y:S05]  /*8fb0*/  @!P0 BRA `(.L_x_204) ;  /* 0xfffffffc00f08947 */ /* 0x004fea000383ffff */
[----:B------:R-:W-:Y:S05]  /*8fc0*/  BRA `(.L_x_205) ;  /* 0xffffffac00207947 */ /* 0x000fea000383ffff */
.L_x_72:
[----:B------:R-:W-:-:S07]  /*8fd0*/  MOV R0, UR5 ;  /* 0x0000000500007c02 */ /* 0x000fce0008000f00 */
.L_x_206:
[----:B-1----:R1:W2:Y:S02]  /*8fe0*/  SYNCS.PHASECHK.TRANS64.TRYWAIT P0, [R0+URZ], R3 ;  /* 0x00000003000075a7 */ /* 0x0022a400080011ff */
[----:B--2---:R-:W-:Y:S05]  /*8ff0*/  @!P0 NANOSLEEP.SYNCS 0x989680 ;  /* 0x009896800000895d */ /* 0x004fea0003900000 */
[----:B------:R-:W2:Y:S02]  /*9000*/  @!P0 SYNCS.PHASECHK.TRANS64 P0, [R0+URZ], R3 ;  /* 0x00000003000085a7 */ /* 0x000ea400080010ff */
[----:B--2---:R-:W-:Y:S05]  /*9010*/  @!P0 BRA `(.L_x_206) ;  /* 0xfffffffc00f08947 */ /* 0x004fea000383ffff */
[----:B------:R-:W-:Y:S05]  /*9020*/  BRA `(.L_x_207) ;  /* 0xffffffac002c7947 */ /* 0x000fea000383ffff */
.L_x_73:
[----:B------:R-:W-:-:S07]  /*9030*/  MOV R0, UR5 ;  /* 0x0000000500007c02 */ /* 0x000fce0008000f00 */
.L_x_208:
[----:B-1----:R1:W2:Y:S02]  /*9040*/  SYNCS.PHASECHK.TRANS64.TRYWAIT P0, [R0+URZ], R3 ;  /* 0x00000003000075a7 */ /* 0x0022a400080011ff */
[----:B--2---:R-:W-:Y:S05]  /*9050*/  @!P0 NANOSLEEP.SYNCS 0x989680 ;  /* 0x009896800000895d */ /* 0x004fea0003900000 */
[----:B------:R-:W2:Y:S02]  /*9060*/  @!P0 SYNCS.PHASECHK.TRANS64 P0, [R0+URZ], R3 ;  /* 0x00000003000085a7 */ /* 0x000ea400080010ff */
[----:B--2---:R-:W-:Y:S05]  /*9070*/  @!P0 BRA `(.L_x_208) ;  /* 0xfffffffc00f08947 */ /* 0x004fea000383ffff */
[----:B------:R-:W-:Y:S05]  /*9080*/  BRA `(.L_x_209) ;  /* 0xffffffac00387947 */ /* 0x000fea000383ffff */
.L_x_74:
[----:B------:R-:W-:-:S07]  /*9090*/  MOV R0, UR5 ;  /* 0x0000000500007c02 */ /* 0x000fce0008000f00 */
.L_x_210:
[----:B-1----:R1:W2:Y:S02]  /*90a0*/  SYNCS.PHASECHK.TRANS64.TRYWAIT P0, [R0+URZ], R3 ;  /* 0x00000003000075a7 */ /* 0x0022a400080011ff */
[----:B--2---:R-:W-:Y:S05]  /*90b0*/  @!P0 NANOSLEEP.SYNCS 0x989680 ;  /* 0x009896800000895d */ /* 0x004fea0003900000 */
[----:B------:R-:W2:Y:S02]  /*90c0*/  @!P0 SYNCS.PHASECHK.TRANS64 P0, [R0+URZ], R3 ;  /* 0x00000003000085a7 */ /* 0x000ea400080010ff */
[----:B--2---:R-:W-:Y:S05]  /*90d0*/  @!P0 BRA `(.L_x_210) ;  /* 0xfffffffc00f08947 */ /* 0x004fea000383ffff */
[----:B------:R-:W-:Y:S05]  /*90e0*/  BRA `(.L_x_211) ;  /* 0xffffffac00447947 */ /* 0x000fea000383ffff */
.L_x_75:
[----:B------:R-:W-:-:S07]  /*90f0*/  MOV R0, UR5 ;  /* 0x0000000500007c02 */ /* 0x000fce0008000f00 */
.L_x_212:
[----:B-1----:R1:W2:Y:S02]  /*9100*/  SYNCS.PHASECHK.TRANS64.TRYWAIT P0, [R0+URZ], R3 ;  /* 0x00000003000075a7 */ /* 0x0022a400080011ff */
[----:B--2---:R-:W-:Y:S05]  /*9110*/  @!P0 NANOSLEEP.SYNCS 0x989680 ;  /* 0x009896800000895d */ /* 0x004fea0003900000 */
[----:B------:R-:W2:Y:S02]  /*9120*/  @!P0 SYNCS.PHASECHK.TRANS64 P0, [R0+URZ], R3 ;  /* 0x00000003000085a7 */ /* 0x000ea400080010ff */
[----:B--2---:R-:W-:Y:S05]  /*9130*/  @!P0 BRA `(.L_x_212) ;  /* 0xfffffffc00f08947 */ /* 0x004fea000383ffff */
[----:B------:R-:W-:Y:S05]  /*9140*/  BRA `(.L_x_213) ;  /* 0xffffffac00507947 */ /* 0x000fea000383ffff */
.L_x_76:
[----:B------:R-:W-:-:S07]  /*9150*/  MOV R0, UR5 ;  /* 0x0000000500007c02 */ /* 0x000fce0008000f00 */
.L_x_214:
[----:B-1----:R1:W2:Y:S02]  /*9160*/  SYNCS.PHASECHK.TRANS64.TRYWAIT P0, [R0+URZ], R3 ;  /* 0x00000003000075a7 */ /* 0x0022a400080011ff */
[----:B--2---:R-:W-:Y:S05]  /*9170*/  @!P0 NANOSLEEP.SYNCS 0x989680 ;  /* 0x009896800000895d */ /* 0x004fea0003900000 */
[----:B------:R-:W2:Y:S02]  /*9180*/  @!P0 SYNCS.PHASECHK.TRANS64 P0, [R0+URZ], R3 ;  /* 0x00000003000085a7 */ /* 0x000ea400080010ff */
[----:B--2---:R-:W-:Y:S05]  /*9190*/  @!P0 BRA `(.L_x_214) ;  /* 0xfffffffc00f08947 */ /* 0x004fea000383ffff */
[----:B------:R-:W-:Y:S05]  /*91a0*/  BRA `(.L_x_215) ;  /* 0xffffffac005c7947 */ /* 0x000fea000383ffff */
.L_x_77:
[----:B------:R-:W-:-:S07]  /*91b0*/  MOV R0, UR5 ;  /* 0x0000000500007c02 */ /* 0x000fce0008000f00 */
.L_x_216:
[----:B-1----:R1:W2:Y:S02]  /*91c0*/  SYNCS.PHASECHK.TRANS64.TRYWAIT P0, [R0+URZ], R3 ;  /* 0x00000003000075a7 */ /* 0x0022a400080011ff */
[----:B--2---:R-:W-:Y:S05]  /*91d0*/  @!P0 NANOSLEEP.SYNCS 0x989680 ;  /* 0x009896800000895d */ /* 0x004fea0003900000 */
[----:B------:R-:W2:Y:S02]  /*91e0*/  @!P0 SYNCS.PHASECHK.TRANS64 P0, [R0+URZ], R3 ;  /* 0x00000003000085a7 */ /* 0x000ea400080010ff */
[----:B--2---:R-:W-:Y:S05]  /*91f0*/  @!P0 BRA `(.L_x_216) ;  /* 0xfffffffc00f08947 */ /* 0x004fea000383ffff */
[----:B------:R-:W-:Y:S05]  /*9200*/  BRA `(.L_x_217) ;  /* 0xffffffac00687947 */ /* 0x000fea000383ffff */
.L_x_78:
[----:B------:R-:W-:-:S07]  /*9210*/  MOV R0, UR5 ;  /* 0x0000000500007c02 */ /* 0x000fce0008000f00 */
.L_x_218:
[----:B-1----:R1:W2:Y:S02]  /*9220*/  SYNCS.PHASECHK.TRANS64.TRYWAIT P0, [R0+URZ], R3 ;  /* 0x00000003000075a7 */ /* 0x0022a400080011ff */
[----:B--2---:R-:W-:Y:S05]  /*9230*/  @!P0 NANOSLEEP.SYNCS 0x989680 ;  /* 0x009896800000895d */ /* 0x004fea0003900000 */
[----:B------:R-:W2:Y:S02]  /*9240*/  @!P0 SYNCS.PHASECHK.TRANS64 P0, [R0+URZ], R3 ;  /* 0x00000003000085a7 */ /* 0x000ea400080010ff */
[----:B--2---:R-:W-:Y:S05]  /*9250*/  @!P0 BRA `(.L_x_218) ;  /* 0xfffffffc00f08947 */ /* 0x004fea000383ffff */
[----:B------:R-:W-:Y:S05]  /*9260*/  BRA `(.L_x_219) ;  /* 0xffffffac00747947 */ /* 0x000fea000383ffff */
.L_x_81:
[----:B--2---:R2:W3:Y:S02]  /*9270*/  SYNCS.PHASECHK.TRANS64.TRYWAIT P0, [R2+URZ+0x2c0], R4 ;  /* 0x0002c004020075a7 */ /* 0x0044e400080011ff */
[----:B---3--:R-:W-:Y:S05]  /*9280*/  @!P0 NANOSLEEP.SYNCS 0x989680 ;  /* 0x009896800000895d */ /* 0x008fea0003900000 */
[----:B------:R-:W3:Y:S02]  /*9290*/  @!P0 SYNCS.PHASECHK.TRANS64 P0, [R2+URZ+0x2c0], R4 ;  /* 0x0002c004020085a7 */ /* 0x000ee400080010ff */
[----:B---3--:R-:W-:Y:S05]  /*92a0*/  @!P0 BRA `(.L_x_81) ;  /* 0xfffffffc00f08947 */ /* 0x008fea000383ffff */
[----:B------:R-:W-:Y:S05]  /*92b0*/  BRA `(.L_x_220) ;  /* 0xffffffac00d87947 */ /* 0x000fea000383ffff */
.L_x_82:
[----:B------:R-:W-:-:S07]  /*92c0*/  MOV R2, UR4 ;  /* 0x0000000400027c02 */ /* 0x000fce0008000f00 */
.L_x_221:
[----:B--2---:R2:W3:Y:S02]  /*92d0*/  SYNCS.PHASECHK.TRANS64.TRYWAIT P0, [R2+URZ+0x270], R5 ;  /* 0x00027005020075a7 */ /* 0x0044e400080011ff */
[----:B---3--:R-:W-:Y:S05]  /*92e0*/  @!P0 NANOSLEEP.SYNCS 0x989680 ;  /* 0x009896800000895d */ /* 0x008fea0003900000 */
[----:B------:R-:W3:Y:S02]  /*92f0*/  @!P0 SYNCS.PHASECHK.TRANS64 P0, [R2+URZ+0x270], R5 ;  /* 0x00027005020085a7 */ /* 0x000ee400080010ff */
[----:B---3--:R-:W-:Y:S05]  /*9300*/  @!P0 BRA `(.L_x_221) ;  /* 0xfffffffc00f08947 */ /* 0x008fea000383ffff */
[----:B------:R-:W-:Y:S05]  /*9310*/  BRA `(.L_x_222) ;  /* 0xffffffac00e87947 */ /* 0x000fea000383ffff */
.L_x_83:
[----:B--2---:R2:W3:Y:S02]  /*9320*/  SYNCS.PHASECHK.TRANS64.TRYWAIT P1, [R2+URZ+0x260], R4 ;  /* 0x00026004020075a7 */ /* 0x0044e400080211ff */
[----:B---3--:R-:W-:Y:S05]  /*9330*/  @!P1 NANOSLEEP.SYNCS 0x989680 ;  /* 0x009896800000995d */ /* 0x008fea0003900000 */
[----:B------:R-:W3:Y:S02]  /*9340*/  @!P1 SYNCS.PHASECHK.TRANS64 P1, [R2+URZ+0x260], R4 ;  /* 0x00026004020095a7 */ /* 0x000ee400080210ff */
[----:B---3--:R-:W-:Y:S05]  /*9350*/  @!P1 BRA `(.L_x_83) ;  /* 0xfffffffc00f09947 */ /* 0x008fea000383ffff */
[----:B------:R-:W-:Y:S05]  /*9360*/  BRA `(.L_x_223) ;  /* 0xffffffb000187947 */ /* 0x000fea000383ffff */
.L_x_86:
[----:B------:R-:W-:-:S07]  /*9370*/  MOV R0, UR4 ;  /* 0x0000000400007c02 */ /* 0x000fce0008000f00 */
.L_x_224:
[----:B--2---:R2:W3:Y:S02]  /*9380*/  SYNCS.PHASECHK.TRANS64.TRYWAIT P0, [R0+URZ+0x270], R2 ;  /* 0x00027002000075a7 */ /* 0x0044e400080011ff */
[----:B---3--:R-:W-:Y:S05]  /*9390*/  @!P0 NANOSLEEP.SYNCS 0x989680 ;  /* 0x009896800000895d */ /* 0x008fea0003900000 */
[----:B------:R-:W3:Y:S02]  /*93a0*/  @!P0 SYNCS.PHASECHK.TRANS64 P0, [R0+URZ+0x270], R2 ;  /* 0x00027002000085a7 */ /* 0x000ee400080010ff */
[----:B---3--:R-:W-:Y:S05]  /*93b0*/  @!P0 BRA `(.L_x_224) ;  /* 0xfffffffc00f08947 */ /* 0x008fea000383ffff */
[----:B------:R-:W-:Y:S05]  /*93c0*/  BRA `(.L_x_85) ;  /* 0xffffffb0006c7947 */ /* 0x000fea000383ffff */
.L_x_95:
[----:B--2---:R-:W-:-:S04]  /*93d0*/  MOV R5, UR5 ;  /* 0x0000000500057c02 */ /* 0x004fc80008000f00 */
[----:B------:R2:W3:Y:S03]  /*93e0*/  SYNCS.PHASECHK.TRANS64.TRYWAIT P0, [R5+URZ+0x8], R6 ;  /* 0x00000806050075a7 */ /* 0x0004e600080011ff */
[----:B---3--:R-:W-:Y:S05]  /*93f0*/  @!P0 NANOSLEEP.SYNCS 0x989680 ;  /* 0x009896800000895d */ /* 0x008fea0003900000 */
[----:B------:R-:W3:Y:S02]  /*9400*/  @!P0 SYNCS.PHASECHK.TRANS64 P0, [R5+URZ+0x8], R6 ;  /* 0x00000806050085a7 */ /* 0x000ee400080010ff */
[----:B---3--:R-:W-:Y:S05]  /*9410*/  @!P0 BRA `(.L_x_95) ;  /* 0xfffffffc00ec8947 */ /* 0x008fea000383ffff */
[----:B------:R-:W-:Y:S05]  /*9420*/  BRA `(.L_x_94) ;  /* 0xffffffb400247947 */ /* 0x000fea000383ffff */
.L_x_97:
[----:B------:R-:W-:Y:S01]  /*9430*/  BSSY B0, `(.L_x_225) ;  /* 0x0000006000007945 */ /* 0x000fe20003800000 */
[----:B------:R-:W-:-:S07]  /*9440*/  MOV R15, 0xffffffff ;  /* 0xffffffff000f7802 */ /* 0x000fce0000000f00 */
[----:B-12--5:R-:W-:Y:S05]  /*9450*/  WARPSYNC.COLLECTIVE R15, `(.L_x_226) ;  /* 0x000000000f0c7348 */ /* 0x026fea0003c00000 */
[----:B------:R-:W-:Y:S02]  /*9460*/  ELECT P6, UR79, PT ;  /* 0x00000000004f782f */ /* 0x000fe400038c0000 */
[----:B------:R-:W-:Y:S01]  /*9470*/  MOV R14, UR79 ;  /* 0x0000004f000e7c02 */ /* 0x000fe20008000f00 */
[----:B-12--5:R-:W-:Y:S10]  /*9480*/  ENDCOLLECTIVE ;  /* 0x000000000000791b */ /* 0x026ff40003800000 */
.L_x_226:
[----:B------:R-:W-:Y:S05]  /*9490*/  BSYNC B0 ;  /* 0x0000000000007941 */ /* 0x000fea0003800000 */
.L_x_225:
[----:B------:R-:W-:Y:S01]  /*94a0*/  PLOP3.LUT P0, PT, P6, PT, PT, 0x80, 0x8 ;  /* 0x000000000008781c */ /* 0x000fe2000370f070 */
[----:B------:R-:W-:-:S12]  /*94b0*/  BRA `(.L_x_227) ;  /* 0xffffffb400507947 */ /* 0x000fd8000383ffff */
.L_x_99:
[----:B--2---:R-:W-:-:S04]  /*94c0*/  MOV R0, UR5 ;  /* 0x0000000500007c02 */ /* 0x004fc80008000f00 */
[----:B------:R2:W3:Y:S03]  /*94d0*/  SYNCS.PHASECHK.TRANS64.TRYWAIT P0, [R0+URZ+0x8], R4 ;  /* 0x00000804000075a7 */ /* 0x0004e600080011ff */
[----:B---3--:R-:W-:Y:S05]  /*94e0*/  @!P0 NANOSLEEP.SYNCS 0x989680 ;  /* 0x009896800000895d */ /* 0x008fea0003900000 */
[----:B------:R-:W3:Y:S02]  /*94f0*/  @!P0 SYNCS.PHASECHK.TRANS64 P0, [R0+URZ+0x8], R4 ;  /* 0x00000804000085a7 */ /* 0x000ee400080010ff */
[----:B---3--:R-:W-:Y:S05]  /*9500*/  @!P0 BRA `(.L_x_99) ;  /* 0xfffffffc00ec8947 */ /* 0x008fea000383ffff */
[----:B------:R-:W-:Y:S05]  /*9510*/  BRA `(.L_x_98) ;  /* 0xffffffb400547947 */ /* 0x000fea000383ffff */
.L_x_100:
[----:B-1----:R1:W2:Y:S02]  /*9520*/  SYNCS.PHASECHK.TRANS64.TRYWAIT P0, [R0+URZ+0x260], R4 ;  /* 0x00026004000075a7 */ /* 0x0022a400080011ff */
[----:B--2---:R-:W-:Y:S05]  /*9530*/  @!P0 NANOSLEEP.SYNCS 0x989680 ;  /* 0x009896800000895d */ /* 0x004fea0003900000 */
[----:B------:R-:W2:Y:S02]  /*9540*/  @!P0 SYNCS.PHASECHK.TRANS64 P0, [R0+URZ+0x260], R4 ;  /* 0x00026004000085a7 */ /* 0x000ea400080010ff */
[----:B--2---:R-:W-:Y:S05]  /*9550*/  @!P0 BRA `(.L_x_100) ;  /* 0xfffffffc00f08947 */ /* 0x004fea000383ffff */
[----:B------:R-:W-:Y:S05]  /*9560*/  BRA `(.L_x_228) ;  /* 0xffffffb800307947 */ /* 0x000fea000383ffff */
.L_x_102:
[----:B------:R-:W-:-:S07]  /*9570*/  MOV R0, UR23 ;  /* 0x0000001700007c02 */ /* 0x000fce0008000f00 */
.L_x_229:
[----:B-1----:R1:W2:Y:S02]  /*9580*/  SYNCS.PHASECHK.TRANS64.TRYWAIT P0, [R0+URZ+0x2a0], R4 ;  /* 0x0002a004000075a7 */ /* 0x0022a400080011ff */
[----:B--2---:R-:W-:Y:S05]  /*9590*/  @!P0 NANOSLEEP.SYNCS 0x989680 ;  /* 0x009896800000895d */ /* 0x004fea0003900000 */
[----:B------:R-:W2:Y:S02]  /*95a0*/  @!P0 SYNCS.PHASECHK.TRANS64 P0, [R0+URZ+0x2a0], R4 ;  /* 0x0002a004000085a7 */ /* 0x000ea400080010ff */
[----:B--2---:R-:W-:Y:S05]  /*95b0*/  @!P0 BRA `(.L_x_229) ;  /* 0xfffffffc00f08947 */ /* 0x004fea000383ffff */
[----:B------:R-:W-:Y:S05]  /*95c0*/  BRA `(.L_x_230) ;  /* 0xffffffb8007c7947 */ /* 0x000fea000383ffff */
.L_x_105:
[----:B------:R-:W-:Y:S07]  /*95d0*/  MOV R0, UR5 ;  /* 0x0000000500007c02 */ /* 0x000fee0008000f00 */
.L_x_231:
[----:B-1----:R1:W2:Y:S02]  /*95e0*/  SYNCS.PHASECHK.TRANS64.TRYWAIT P0, [R0+URZ], R4 ;  /* 0x00000004000075a7 */ /* 0x0022a400080011ff */
[----:B--2---:R-:W-:Y:S05]  /*95f0*/  @!P0 NANOSLEEP.SYNCS 0x989680 ;  /* 0x009896800000895d */ /* 0x004fea0003900000 */
[----:B------:R-:W2:Y:S02]  /*9600*/  @!P0 SYNCS.PHASECHK.TRANS64 P0, [R0+URZ], R4 ;  /* 0x00000004000085a7 */ /* 0x000ea400080010ff */
[----:B--2---:R-:W-:Y:S05]  /*9610*/  @!P0 BRA `(.L_x_231) ;  /* 0xfffffffc00f08947 */ /* 0x004fea000383ffff */
[----:B------:R-:W-:Y:S05]  /*9620*/  BRA `(.L_x_104) ;  /* 0xffffffb800907947 */ /* 0x000fea000383ffff */
.L_x_109:
[----:B-1----:R-:W-:-:S07]  /*9630*/  MOV R0, UR4 ;  /* 0x0000000400007c02 */ /* 0x002fce0008000f00 */
.L_x_232:
[----:B-1----:R1:W2:Y:S02]  /*9640*/  SYNCS.PHASECHK.TRANS64.TRYWAIT P0, [R0+URZ], R2 ;  /* 0x00000002000075a7 */ /* 0x0022a400080011ff */
[----:B--2---:R-:W-:Y:S05]  /*9650*/  @!P0 NANOSLEEP.SYNCS 0x989680 ;  /* 0x009896800000895d */ /* 0x004fea0003900000 */
[----:B------:R-:W2:Y:S02]  /*9660*/  @!P0 SYNCS.PHASECHK.TRANS64 P0, [R0+URZ], R2 ;  /* 0x00000002000085a7 */ /* 0x000ea400080010ff */
[----:B--2---:R-:W-:Y:S05]  /*9670*/  @!P0 BRA `(.L_x_232) ;  /* 0xfffffffc00f08947 */ /* 0x004fea000383ffff */
[----:B------:R-:W-:Y:S05]  /*9680*/  BRA `(.L_x_233) ;  /* 0xffffffbc005c7947 */ /* 0x000fea000383ffff */
.L_x_110:
[----:B------:R-:W-:-:S07]  /*9690*/  MOV R0, UR5 ;  /* 0x0000000500007c02 */ /* 0x000fce0008000f00 */
.L_x_234:
[----:B-1----:R1:W2:Y:S02]  /*96a0*/  SYNCS.PHASECHK.TRANS64.TRYWAIT P0, [R0+URZ], R3 ;  /* 0x00000003000075a7 */ /* 0x0022a400080011ff */
[----:B--2---:R-:W-:Y:S05]  /*96b0*/  @!P0 NANOSLEEP.SYNCS 0x989680 ;  /* 0x009896800000895d */ /* 0x004fea0003900000 */
[----:B------:R-:W2:Y:S02]  /*96c0*/  @!P0 SYNCS.PHASECHK.TRANS64 P0, [R0+URZ], R3 ;  /* 0x00000003000085a7 */ /* 0x000ea400080010ff */
[----:B--2---:R-:W-:Y:S05]  /*96d0*/  @!P0 BRA `(.L_x_234) ;  /* 0xfffffffc00f08947 */ /* 0x004fea000383ffff */
[----:B------:R-:W-:Y:S05]  /*96e0*/  BRA `(.L_x_235) ;  /* 0xffffffbc00687947 */ /* 0x000fea000383ffff */
.L_x_111:
[----:B------:R-:W-:-:S07]  /*96f0*/  MOV R0, UR5 ;  /* 0x0000000500007c02 */ /* 0x000fce0008000f00 */
.L_x_236:
[----:B-1----:R1:W2:Y:S02]  /*9700*/  SYNCS.PHASECHK.TRANS64.TRYWAIT P0, [R0+URZ], R3 ;  /* 0x00000003000075a7 */ /* 0x0022a400080011ff */
[----:B--2---:R-:W-:Y:S05]  /*9710*/  @!P0 NANOSLEEP.SYNCS 0x989680 ;  /* 0x009896800000895d */ /* 0x004fea0003900000 */
[----:B------:R-:W2:Y:S02]  /*9720*/  @!P0 SYNCS.PHASECHK.TRANS64 P0, [R0+URZ], R3 ;  /* 0x00000003000085a7 */ /* 0x000ea400080010ff */
[----:B--2---:R-:W-:Y:S05]  /*9730*/  @!P0 BRA `(.L_x_236) ;  /* 0xfffffffc00f08947 */ /* 0x004fea000383ffff */
[----:B------:R-:W-:Y:S05]  /*9740*/  BRA `(.L_x_237) ;  /* 0xffffffbc00747947 */ /* 0x000fea000383ffff */
.L_x_114:
[----:B------:R-:W-:-:S07]  /*9750*/  MOV R0, UR17 ;  /* 0x0000001100007c02 */ /* 0x000fce0008000f00 */
.L_x_238:
[----:B-1----:R1:W2:Y:S02]  /*9760*/  SYNCS.PHASECHK.TRANS64.TRYWAIT P1, [R0+URZ+0x2e0], R2 ;  /* 0x0002e002000075a7 */ /* 0x0022a400080211ff */
[----:B--2---:R-:W-:Y:S05]  /*9770*/  @!P1 NANOSLEEP.SYNCS 0x989680 ;  /* 0x009896800000995d */ /* 0x004fea0003900000 */
[----:B------:R-:W2:Y:S02]  /*9780*/  @!P1 SYNCS.PHASECHK.TRANS64 P1, [R0+URZ+0x2e0], R2 ;  /* 0x0002e002000095a7 */ /* 0x000ea400080210ff */
[----:B--2---:R-:W-:Y:S05]  /*9790*/  @!P1 BRA `(.L_x_238) ;  /* 0xfffffffc00f09947 */ /* 0x004fea000383ffff */
[----:B------:R-:W-:Y:S05]  /*97a0*/  BRA `(.L_x_239) ;  /* 0xffffffbc00c07947 */ /* 0x000fea000383ffff */
.L_x_119:
[----:B-1----:R1:W3:Y:S02]  /*97b0*/  SYNCS.PHASECHK.TRANS64.TRYWAIT P0, [R3+URZ+0x260], R0 ;  /* 0x00026000030075a7 */ /* 0x0022e400080011ff */
[----:B---3--:R-:W-:Y:S05]  /*97c0*/  @!P0 NANOSLEEP.SYNCS 0x989680 ;  /* 0x009896800000895d */ /* 0x008fea0003900000 */
[----:B------:R-:W3:Y:S02]  /*97d0*/  @!P0 SYNCS.PHASECHK.TRANS64 P0, [R3+URZ+0x260], R0 ;  /* 0x00026000030085a7 */ /* 0x000ee400080010ff */
[----:B---3--:R-:W-:Y:S05]  /*97e0*/  @!P0 BRA `(.L_x_119) ;  /* 0xfffffffc00f08947 */ /* 0x008fea000383ffff */
[----:B------:R-:W-:Y:S05]  /*97f0*/  BRA `(.L_x_240) ;  /* 0xffffffc000f07947 */ /* 0x000fea000383ffff */
.L_x_122:
[----:B-1----:R-:W-:Y:S07]  /*9800*/  MOV R0, UR17 ;  /* 0x0000001100007c02 */ /* 0x002fee0008000f00 */
.L_x_241:
[----:B-1----:R1:W3:Y:S02]  /*9810*/  SYNCS.PHASECHK.TRANS64.TRYWAIT P1, [R0+URZ+0x258], R3 ;  /* 0x00025803000075a7 */ /* 0x0022e400080211ff */
[----:B---3--:R-:W-:Y:S05]  /*9820*/  @!P1 NANOSLEEP.SYNCS 0x989680 ;  /* 0x009896800000995d */ /* 0x008fea0003900000 */
[----:B------:R-:W3:Y:S02]  /*9830*/  @!P1 SYNCS.PHASECHK.TRANS64 P1, [R0+URZ+0x258], R3 ;  /* 0x00025803000095a7 */ /* 0x000ee400080210ff */
[----:B---3--:R-:W-:Y:S05]  /*9840*/  @!P1 BRA `(.L_x_241) ;  /* 0xfffffffc00f09947 */ /* 0x008fea000383ffff */
[----:B------:R-:W-:Y:S05]  /*9850*/  BRA `(.L_x_121) ;  /* 0xffffffc800647947 */ /* 0x000fea000383ffff */
.L_x_125:
[----:B-1----:R-:W-:Y:S07]  /*9860*/  MOV R0, UR17 ;  /* 0x0000001100007c02 */ /* 0x002fee0008000f00 */
.L_x_242:
[----:B-1----:R1:W3:Y:S02]  /*9870*/  SYNCS.PHASECHK.TRANS64.TRYWAIT P0, [R0+URZ+0x248], R2 ;  /* 0x00024802000075a7 */ /* 0x0022e400080011ff */
[----:B---3--:R-:W-:Y:S05]  /*9880*/  @!P0 NANOSLEEP.SYNCS 0x989680 ;  /* 0x009896800000895d */ /* 0x008fea0003900000 */
[----:B------:R-:W3:Y:S02]  /*9890*/  @!P0 SYNCS.PHASECHK.TRANS64 P0, [R0+URZ+0x248], R2 ;  /* 0x00024802000085a7 */ /* 0x000ee400080010ff */
[----:B---3--:R-:W-:Y:S05]  /*98a0*/  @!P0 BRA `(.L_x_242) ;  /* 0xfffffffc00f08947 */ /* 0x008fea000383ffff */
[----:B------:R-:W-:Y:S05]  /*98b0*/  BRA `(.L_x_243) ;  /* 0xffffffc800b87947 */ /* 0x000fea000383ffff */
.L_x_128:
[----:B--2---:R2:W3:Y:S02]  /*98c0*/  SYNCS.PHASECHK.TRANS64.TRYWAIT P0, [R3+URZ+0x260], R0 ;  /* 0x00026000030075a7 */ /* 0x0044e400080011ff */
[----:B---3--:R-:W-:Y:S05]  /*98d0*/  @!P0 NANOSLEEP.SYNCS 0x989680 ;  /* 0x009896800000895d */ /* 0x008fea0003900000 */
[----:B------:R-:W3:Y:S02]  /*98e0*/  @!P0 SYNCS.PHASECHK.TRANS64 P0, [R3+URZ+0x260], R0 ;  /* 0x00026000030085a7 */ /* 0x000ee400080010ff */
[----:B---3--:R-:W-:Y:S05]  /*98f0*/  @!P0 BRA `(.L_x_128) ;  /* 0xfffffffc00f08947 */ /* 0x008fea000383ffff */
[----:B------:R-:W-:Y:S05]  /*9900*/  BRA `(.L_x_244) ;  /* 0xffffffd000107947 */ /* 0x000fea000383ffff */
.L_x_139:
[----:B-1----:R-:W-:Y:S04]  /*9910*/  MOV R0, UR44 ;  /* 0x0000002c00007c02 */ /* 0x002fe80008000f00 */
[----:B------:R1:W2:Y:S03]  /*9920*/  SYNCS.PHASECHK.TRANS64.TRYWAIT P1, [R0+URZ+0x240], R3 ;  /* 0x00024003000075a7 */ /* 0x0002a600080211ff */
[----:B--2---:R-:W-:Y:S05]  /*9930*/  @!P1 NANOSLEEP.SYNCS 0x989680 ;  /* 0x009896800000995d */ /* 0x004fea0003900000 */
[----:B------:R-:W2:Y:S02]  /*9940*/  @!P1 SYNCS.PHASECHK.TRANS64 P1, [R0+URZ+0x240], R3 ;  /* 0x00024003000095a7 */ /* 0x000ea400080210ff */
[----:B--2---:R-:W-:Y:S05]  /*9950*/  @!P1 BRA `(.L_x_139) ;  /* 0xfffffffc00ec9947 */ /* 0x004fea000383ffff */
[----:B------:R-:W-:Y:S05]  /*9960*/  BRA `(.L_x_138) ;  /* 0xffffffdc00487947 */ /* 0x000fea000383ffff */
.L_x_141:
[----:B-1----:R1:W2:Y:S02]  /*9970*/  SYNCS.PHASECHK.TRANS64.TRYWAIT P1, [R82+URZ+0x280], R4 ;  /* 0x00028004520075a7 */ /* 0x0022a400080211ff */
[----:B--2---:R-:W-:Y:S05]  /*9980*/  @!P1 NANOSLEEP.SYNCS 0x989680 ;  /* 0x009896800000995d */ /* 0x004fea0003900000 */
[----:B------:R-:W2:Y:S02]  /*9990*/  @!P1 SYNCS.PHASECHK.TRANS64 P1, [R82+URZ+0x280], R4 ;  /* 0x00028004520095a7 */ /* 0x000ea400080210ff */
[----:B--2---:R-:W-:Y:S05]  /*99a0*/  @!P1 BRA `(.L_x_141) ;  /* 0xfffffffc00f09947 */ /* 0x004fea000383ffff */
[----:B------:R-:W-:Y:S05]  /*99b0*/  BRA `(.L_x_140) ;  /* 0xffffffdc00887947 */ /* 0x000fea000383ffff */
        .weak           $__internal_0_$__cuda_sm10x_tcgen05_guardrail_trap_col_being_dealloced_not_returned_by_alloc
        .type           $__internal_0_$__cuda_sm10x_tcgen05_guardrail_trap_col_being_dealloced_not_returned_by_alloc,@function
        .size           $__internal_0_$__cuda_sm10x_tcgen05_guardrail_trap_col_being_dealloced_not_returned_by_alloc,($__internal_1_$__cuda_sm10x_tcgen05_guardrail_trap_phase_invalid_during_alloc - $__internal_0_$__cuda_sm10x_tcgen05_guardrail_trap_col_being_dealloced_not_returned_by_alloc)
$__internal_0_$__cuda_sm10x_tcgen05_guardrail_trap_col_being_dealloced_not_returned_by_alloc:
[----:B------:R-:W-:Y:S05]  /*99c0*/  BPT.TRAP 0x1 ;  /* 0x000000040000795c */ /* 0x000fea0000300000 */
[----:B------:R-:W-:-:S04]  /*99d0*/  HFMA2 R3, -RZ, RZ, 0, 0 ;  /* 0x00000000ff037431 */ /* 0x000fc800000001ff */
[----:B------:R-:W-:Y:S05]  /*99e0*/  RET.REL.NODEC R2 `(_ZN7cutlass13device_kernelINS_4gemm6kernel13GemmUniversalIN4cute5tupleIJiiiiEEENS1_10collective13CollectiveMmaINS1_35MainloopSm100TmaUmmaWarpSpecializedILi36ELi2ELi4ENS5_IJNS4_1CILi4EEENSA_ILi1EEESC_EEEEENS5_IJNSA_ILi128EEENSA_ILi64EEESG_EEENS_12float_e4m3_tENS5_IJlSC_lEEESI_SJ_NS4_8TiledMMAINS4_8MMA_AtomIJNS4_10MMA_TraitsINS4_25SM100_MMA_F8F6F4_2x1SM_SSEJSI_SI_fSF_SG_NS4_17integral_constantINS4_4UMMA5MajorELSQ_0EEESR_NSO_INSP_7ScaleInELSS_0EEEST_EEEEEENS4_6LayoutINS5_IJSC_SC_SC_EEENS5_IJNSA_ILi0EEESY_SY_EEEEENS5_IJNS4_10UnderscoreES11_S11_EEEEENS4_18SM100_TMA_2SM_LOADENS4_14ComposedLayoutINS4_7SwizzleILi2ELi4ELi3EEENS4_18smem_ptr_flag_bitsILi8EEENSW_INS5_IJNSA_ILi8EEESG_EEENS5_IJSG_SC_EEEEEEEvNS4_8identityENS4_28SM100_TMA_2SM_LOAD_MULTICASTES1E_vS1F_EENS_8epilogue10collective18CollectiveEpilogueINS1I_23Sm100TmaWarpSpecializedILi1ELi1ELi32ELb0ELb0EEEJNS5_IJSG_SG_SG_EEENS5_IJNSW_ISG_SC_EES1O_EEESI_SJ_SI_SJ_NS1I_6fusion15FusionCallbacksIS1M_NS1Q_17LinearCombinationISI_fSI_fLNS_15FloatRoundStyleE2EEES1N_S1P_JEEENS4_5SM1004TMEM4LOAD26SM100_TMEM_LOAD_32dp32b32xENS4_13SM90_TMA_LOADES1E_NS4_39AutoVectorizingCopyWithAssumedAlignmentILi128EEENS4_14SM90_TMA_STOREES1E_S22_S22_EEEvvEEEEvNT_6ParamsE) ;  /* 0xffffff6402847950 */ /* 0x000fea0003c3ffff */
        .weak           $__internal_1_$__cuda_sm10x_tcgen05_guardrail_trap_phase_invalid_during_alloc
        .type           $__internal_1_$__cuda_sm10x_tcgen05_guardrail_trap_phase_invalid_during_alloc,@function
        .size           $__internal_1_$__cuda_sm10x_tcgen05_guardrail_trap_phase_invalid_during_alloc,($__internal_2_$__cuda_sm10x_tcgen05_guardrail_trap_unallocated_columns_being_dealloced - $__internal_1_$__cuda_sm10x_tcgen05_guardrail_trap_phase_invalid_during_alloc)
$__internal_1_$__cuda_sm10x_tcgen05_guardrail_trap_phase_invalid_during_alloc:
[----:B------:R-:W-:Y:S05]  /*99f0*/  BPT.TRAP 0x1 ;  /* 0x000000040000795c */ /* 0x000fea0000300000 */
[----:B------:R-:W-:-:S04]  /*9a00*/  MOV R5, 0x0 ;  /* 0x0000000000057802 */ /* 0x000fc80000000f00 */
[----:B------:R-:W-:Y:S05]  /*9a10*/  RET.REL.NODEC R4 `(_ZN7cutlass13device_kernelINS_4gemm6kernel13GemmUniversalIN4cute5tupleIJiiiiEEENS1_10collective13CollectiveMmaINS1_35MainloopSm100TmaUmmaWarpSpecializedILi36ELi2ELi4ENS5_IJNS4_1CILi4EEENSA_ILi1EEESC_EEEEENS5_IJNSA_ILi128EEENSA_ILi64EEESG_EEENS_12float_e4m3_tENS5_IJlSC_lEEESI_SJ_NS4_8TiledMMAINS4_8MMA_AtomIJNS4_10MMA_TraitsINS4_25SM100_MMA_F8F6F4_2x1SM_SSEJSI_SI_fSF_SG_NS4_17integral_constantINS4_4UMMA5MajorELSQ_0EEESR_NSO_INSP_7ScaleInELSS_0EEEST_EEEEEENS4_6LayoutINS5_IJSC_SC_SC_EEENS5_IJNSA_ILi0EEESY_SY_EEEEENS5_IJNS4_10UnderscoreES11_S11_EEEEENS4_18SM100_TMA_2SM_LOADENS4_14ComposedLayoutINS4_7SwizzleILi2ELi4ELi3EEENS4_18smem_ptr_flag_bitsILi8EEENSW_INS5_IJNSA_ILi8EEESG_EEENS5_IJSG_SC_EEEEEEEvNS4_8identityENS4_28SM100_TMA_2SM_LOAD_MULTICASTES1E_vS1F_EENS_8epilogue10collective18CollectiveEpilogueINS1I_23Sm100TmaWarpSpecializedILi1ELi1ELi32ELb0ELb0EEEJNS5_IJSG_SG_SG_EEENS5_IJNSW_ISG_SC_EES1O_EEESI_SJ_SI_SJ_NS1I_6fusion15FusionCallbacksIS1M_NS1Q_17LinearCombinationISI_fSI_fLNS_15FloatRoundStyleE2EEES1N_S1P_JEEENS4_5SM1004TMEM4LOAD26SM100_TMEM_LOAD_32dp32b32xENS4_13SM90_TMA_LOADES1E_NS4_39AutoVectorizingCopyWithAssumedAlignmentILi128EEENS4_14SM90_TMA_STOREES1E_S22_S22_EEEvvEEEEvNT_6ParamsE) ;  /* 0xffffff6404787950 */ /* 0x000fea0003c3ffff */
        .weak           $__internal_2_$__cuda_sm10x_tcgen05_guardrail_trap_unallocated_columns_being_dealloced
        .type           $__internal_2_$__cuda_sm10x_tcgen05_guardrail_trap_unallocated_columns_being_dealloced,@function
        .size           $__internal_2_$__cuda_sm10x_tcgen05_guardrail_trap_unallocated_columns_being_dealloced,(.L_x_246 - $__internal_2_$__cuda_sm10x_tcgen05_guardrail_trap_unallocated_columns_being_dealloced)
$__internal_2_$__cuda_sm10x_tcgen05_guardrail_trap_unallocated_columns_being_dealloced:
[----:B------:R-:W-:Y:S05]  /*9a20*/  BPT.TRAP 0x1 ;  /* 0x000000040000795c */ /* 0x000fea0000300000 */
[----:B------:R-:W-:-:S04]  /*9a30*/  HFMA2 R3, -RZ, RZ, 0, 0 ;  /* 0x00000000ff037431 */ /* 0x000fc800000001ff */
[----:B------:R-:W-:Y:S05]  /*9a40*/  RET.REL.NODEC R2 `(_ZN7cutlass13device_kernelINS_4gemm6kernel13GemmUniversalIN4cute5tupleIJiiiiEEENS1_10collective13CollectiveMmaINS1_35MainloopSm100TmaUmmaWarpSpecializedILi36ELi2ELi4ENS5_IJNS4_1CILi4EEENSA_ILi1EEESC_EEEEENS5_IJNSA_ILi128EEENSA_ILi64EEESG_EEENS_12float_e4m3_tENS5_IJlSC_lEEESI_SJ_NS4_8TiledMMAINS4_8MMA_AtomIJNS4_10MMA_TraitsINS4_25SM100_MMA_F8F6F4_2x1SM_SSEJSI_SI_fSF_SG_NS4_17integral_constantINS4_4UMMA5MajorELSQ_0EEESR_NSO_INSP_7ScaleInELSS_0EEEST_EEEEEENS4_6LayoutINS5_IJSC_SC_SC_EEENS5_IJNSA_ILi0EEESY_SY_EEEEENS5_IJNS4_10UnderscoreES11_S11_EEEEENS4_18SM100_TMA_2SM_LOADENS4_14ComposedLayoutINS4_7SwizzleILi2ELi4ELi3EEENS4_18smem_ptr_flag_bitsILi8EEENSW_INS5_IJNSA_ILi8EEESG_EEENS5_IJSG_SC_EEEEEEEvNS4_8identityENS4_28SM100_TMA_2SM_LOAD_MULTICASTES1E_vS1F_EENS_8epilogue10collective18CollectiveEpilogueINS1I_23Sm100TmaWarpSpecializedILi1ELi1ELi32ELb0ELb0EEEJNS5_IJSG_SG_SG_EEENS5_IJNSW_ISG_SC_EES1O_EEESI_SJ_SI_SJ_NS1I_6fusion15FusionCallbacksIS1M_NS1Q_17LinearCombinationISI_fSI_fLNS_15FloatRoundStyleE2EEES1N_S1P_JEEENS4_5SM1004TMEM4LOAD26SM100_TMEM_LOAD_32dp32b32xENS4_13SM90_TMA_LOADES1E_NS4_39AutoVectorizingCopyWithAssumedAlignmentILi128EEENS4_14SM90_TMA_STOREES1E_S22_S22_EEEvvEEEEvNT_6ParamsE) ;  /* 0xffffff64026c7950 */ /* 0x000fea0003c3ffff */
.L_x_245:
[----:B------:R-:W-:-:S00]  /*9a50*/  BRA `(.L_x_245) ;  /* 0xfffffffc00fc7947 */ /* 0x000fc0000383ffff */
[----:B------:R-:W-:-:S00]  /*9a60*/  NOP ;  /* 0x0000000000007918 */ /* 0x000fc00000000000 */
        /* <DEDUP_REMOVED lines=9> */
.L_x_246:


//--------------------- .nv.global.init           --------------------------
	.section	.nv.global.init,"aw",@progbits
.nv.global.init:
	.type		$str$27,@object
	.size		$str$27,($str$28 - $str$27)
$str$27:
        /*0000*/ 	.byte	0x28, 0x61, 0x64, 0x64, 0x72, 0x65, 0x73, 0x73, 0x20, 0x26, 0x20, 0x6d, 0x61, 0x73, 0x6b, 0x29
        /*0010*/ 	.byte	0x20, 0x3d, 0x3d, 0x20, 0x30, 0x00
	.type		$str$28,@object
	.size		$str$28,($str$26 - $str$28)
$str$28:
        /*0016*/ 	.byte	0x2f, 0x74, 0x6d, 0x70, 0x2f, 0x63, 0x75, 0x74, 0x6c, 0x61, 0x73, 0x73, 0x5f, 0x73, 0x77, 0x65
        /*0026*/ 	.byte	0x65, 0x70, 0x5f, 0x73, 0x72, 0x63, 0x2f, 0x69, 0x6e, 0x63, 0x6c, 0x75, 0x64, 0x65, 0x2f, 0x63
        /*0036*/ 	.byte	0x75, 0x74, 0x65, 0x2f, 0x70, 0x6f, 0x69, 0x6e, 0x74, 0x65, 0x72, 0x5f, 0x66, 0x6c, 0x61, 0x67
        /*0046*/ 	.byte	0x67, 0x65, 0x64, 0x2e, 0x68, 0x70, 0x70, 0x00
	.type		$str$26,@object
	.size		$str$26,($str$25 - $str$26)
$str$26:
        /*004e*/ 	.byte	0x2f, 0x74, 0x6d, 0x70, 0x2f, 0x63, 0x75, 0x74, 0x6c, 0x61, 0x73, 0x73, 0x5f, 0x73, 0x77, 0x65
        /*005e*/ 	.byte	0x65, 0x70, 0x5f, 0x73, 0x72, 0x63, 0x2f, 0x69, 0x6e, 0x63, 0x6c, 0x75, 0x64, 0x65, 0x2f, 0x63
        /*006e*/ 	.byte	0x75, 0x74, 0x65, 0x2f, 0x61, 0x74, 0x6f, 0x6d, 0x2f, 0x63, 0x6f, 0x70, 0x79, 0x5f, 0x74, 0x72
        /*007e*/ 	.byte	0x61, 0x69, 0x74, 0x73, 0x5f, 0x73, 0x6d, 0x31, 0x30, 0x30, 0x2e, 0x68, 0x70, 0x70, 0x00
	.type		$str$25,@object
	.size		$str$25,(__unnamed_1 - $str$25)
$str$25:
        /*008d*/ 	.byte	0x28, 0x28, 0x75, 0x69, 0x6e, 0x74, 0x33, 0x32, 0x5f, 0x74, 0x28, 0x74, 0x68, 0x72, 0x65, 0x61
        /*009d*/ 	.byte	0x64, 0x49, 0x64, 0x78, 0x2e, 0x78, 0x29, 0x20, 0x2f, 0x20, 0x33, 0x32, 0x29, 0x20, 0x25, 0x20
        /*00ad*/ 	.byte	0x34, 0x29, 0x20, 0x3d, 0x3d, 0x20, 0x28, 0x28, 0x28, 0x74, 0x6d, 0x65, 0x6d, 0x5f, 0x61, 0x64
        /*00bd*/ 	.byte	0x64, 0x72, 0x20, 0x3e, 0x3e, 0x20, 0x31, 0x36, 0x29, 0x20, 0x2f, 0x20, 0x33, 0x32, 0x29, 0x20
        /*00cd*/ 	.byte	0x25, 0x20, 0x34, 0x29, 0x00
	.type		__unnamed_1,@object
	.size		__unnamed_1,(__unnamed_2 - __unnamed_1)
__unnamed_1:
        /*00d2*/ 	.byte	0x61, 0x75, 0x74, 0x6f, 0x20, 0x63, 0x75, 0x74, 0x65, 0x3a, 0x3a, 0x61, 0x73, 0x5f, 0x70, 0x6f
        /* <DEDUP_REMOVED lines=24> */
        /*0262*/ 	.byte	0x3c, 0x34, 0x30, 0x39, 0x36, 0x3e, 0x3e, 0x3e, 0x3e, 0x5d, 0x00
	.type		__unnamed_2,@object
	.size		__unnamed_2,(.L_2 - __unnamed_2)
__unnamed_2:
        /* <DEDUP_REMOVED lines=40> */
        /*04ed*/ 	.byte	0x74, 0x65, 0x3a, 0x3a, 0x43, 0x3c, 0x30, 0x3e, 0x3e, 0x3e, 0x3e, 0x5d, 0x00
.L_2:


//--------------------- .nv.shared._ZN7cutlass13device_kernelINS_4gemm6kernel13GemmUniversalIN4cute5tupleIJiiiiEEENS1_10collective13CollectiveMmaINS1_35MainloopSm100TmaUmmaWarpSpecializedILi36ELi2ELi4ENS5_IJNS4_1CILi4EEENSA_ILi1EEESC_EEEEENS5_IJNSA_ILi128EEENSA_ILi64EEESG_EEENS_12float_e4m3_tENS5_IJlSC_lEEESI_SJ_NS4_8TiledMMAINS4_8MMA_AtomIJNS4_10MMA_TraitsINS4_25SM100_MMA_F8F6F4_2x1SM_SSEJSI_SI_fSF_SG_NS4_17integral_constantINS4_4UMMA5MajorELSQ_0EEESR_NSO_INSP_7ScaleInELSS_0EEEST_EEEEEENS4_6LayoutINS5_IJSC_SC_SC_EEENS5_IJNSA_ILi0EEESY_SY_EEEEENS5_IJNS4_10UnderscoreES11_S11_EEEEENS4_18SM100_TMA_2SM_LOADENS4_14ComposedLayoutINS4_7SwizzleILi2ELi4ELi3EEENS4_18smem_ptr_flag_bitsILi8EEENSW_INS5_IJNSA_ILi8EEESG_EEENS5_IJSG_SC_EEEEEEEvNS4_8identityENS4_28SM100_TMA_2SM_LOAD_MULTICASTES1E_vS1F_EENS_8epilogue10collective18CollectiveEpilogueINS1I_23Sm100TmaWarpSpecializedILi1ELi1ELi32ELb0ELb0EEEJNS5_IJSG_SG_SG_EEENS5_IJNSW_ISG_SC_EES1O_EEESI_SJ_SI_SJ_NS1I_6fusion15FusionCallbacksIS1M_NS1Q_17LinearCombinationISI_fSI_fLNS_15FloatRoundStyleE2EEES1N_S1P_JEEENS4_5SM1004TMEM4LOAD26SM100_TMEM_LOAD_32dp32b32xENS4_13SM90_TMA_LOADES1E_NS4_39AutoVectorizingCopyWithAssumedAlignmentILi128EEENS4_14SM90_TMA_STOREES1E_S22_S22_EEEvvEEEEvNT_6ParamsE --------------------------
	.section	.nv.shared._ZN7cutlass13device_kernelINS_4gemm6kernel13GemmUniversalIN4cute5tupleIJiiiiEEENS1_10collective13CollectiveMmaINS1_35MainloopSm100TmaUmmaWarpSpecializedILi36ELi2ELi4ENS5_IJNS4_1CILi4EEENSA_ILi1EEESC_EEEEENS5_IJNSA_ILi128EEENSA_ILi64EEESG_EEENS_12float_e4m3_tENS5_IJlSC_lEEESI_SJ_NS4_8TiledMMAINS4_8MMA_AtomIJNS4_10MMA_TraitsINS4_25SM100_MMA_F8F6F4_2x1SM_SSEJSI_SI_fSF_SG_NS4_17integral_constantINS4_4UMMA5MajorELSQ_0EEESR_NSO_INSP_7ScaleInELSS_0EEEST_EEEEEENS4_6LayoutINS5_IJSC_SC_SC_EEENS5_IJNSA_ILi0EEESY_SY_EEEEENS5_IJNS4_10UnderscoreES11_S11_EEEEENS4_18SM100_TMA_2SM_LOADENS4_14ComposedLayoutINS4_7SwizzleILi2ELi4ELi3EEENS4_18smem_ptr_flag_bitsILi8EEENSW_INS5_IJNSA_ILi8EEESG_EEENS5_IJSG_SC_EEEEEEEvNS4_8identityENS4_28SM100_TMA_2SM_LOAD_MULTICASTES1E_vS1F_EENS_8epilogue10collective18CollectiveEpilogueINS1I_23Sm100TmaWarpSpecializedILi1ELi1ELi32ELb0ELb0EEEJNS5_IJSG_SG_SG_EEENS5_IJNSW_ISG_SC_EES1O_EEESI_SJ_SI_SJ_NS1I_6fusion15FusionCallbacksIS1M_NS1Q_17LinearCombinationISI_fSI_fLNS_15FloatRoundStyleE2EEES1N_S1P_JEEENS4_5SM1004TMEM4LOAD26SM100_TMEM_LOAD_32dp32b32xENS4_13SM90_TMA_LOADES1E_NS4_39AutoVectorizingCopyWithAssumedAlignmentILi128EEENS4_14SM90_TMA_STOREES1E_S22_S22_EEEvvEEEEvNT_6ParamsE,"aw",@nobits
	.sectionflags	@""
	.align	16
	.zero		1024


//--------------------- .nv.shared.reserved.0     --------------------------
	.section	.nv.shared.reserved.0,"aw",@nobits
	.weak		__nv_reservedSMEM_offset_0_alias
	.size		__nv_reservedSMEM_offset_0_alias, 0, 64
	.other		__nv_reservedSMEM_offset_0_alias,@"STO_CUDA_RESERVED_SHARED STV_DEFAULT"
__nv_reservedSMEM_offset_0_alias:
	.zero		0
.nv.shared.reserved.0:
	.zero		64
	.weak		__nv_reservedSMEM_tcgen05_partition
	.type		__nv_reservedSMEM_tcgen05_partition,@object
	.size		__nv_reservedSMEM_tcgen05_partition,(.L_0 - __nv_reservedSMEM_tcgen05_partition)
__nv_reservedSMEM_tcgen05_partition:
	.zero		32
.L_0:


//--------------------- .nv.global                --------------------------
	.section	.nv.global,"aw",@nobits
.nv.global:
	.type		_ZN40_INTERNAL_56faeeab_4_k_cu_d5e05ef0_332044cute1_E,@object
	.size		_ZN40_INTERNAL_56faeeab_4_k_cu_d5e05ef0_332044cute1_E,(_ZN40_INTERNAL_56faeeab_4_k_cu_d5e05ef0_332044cuda3std3__45__cpo6cbeginE - _ZN40_INTERNAL_56faeeab_4_k_cu_d5e05ef0_332044cute1_E)
_ZN40_INTERNAL_56faeeab_4_k_cu_d5e05ef0_332044cute1_E:
	.zero		1
	.type		_ZN40_INTERNAL_56faeeab_4_k_cu_d5e05ef0_332044cuda3std3__45__cpo6cbeginE,@object
	.size		_ZN40_INTERNAL_56faeeab_4_k_cu_d5e05ef0_332044cuda3std3__45__cpo6cbeginE,(_ZN40_INTERNAL_56faeeab_4_k_cu_d5e05ef0_332044cuda3std3__48in_placeE - _ZN40_INTERNAL_56faeeab_4_k_cu_d5e05ef0_332044cuda3std3__45__cpo6cbeginE)
_ZN40_INTERNAL_56faeeab_4_k_cu_d5e05ef0_332044cuda3std3__45__cpo6cbeginE:
	.zero		1
	.type		_ZN40_INTERNAL_56faeeab_4_k_cu_d5e05ef0_332044cuda3std3__48in_placeE,@object
	.size		_ZN40_INTERNAL_56faeeab_4_k_cu_d5e05ef0_332044cuda3std3__48in_placeE,(_ZN40_INTERNAL_56faeeab_4_k_cu_d5e05ef0_332044cuda3std6ranges3__45__cpo9iter_moveE - _ZN40_INTERNAL_56faeeab_4_k_cu_d5e05ef0_332044cuda3std3__48in_placeE)
_ZN40_INTERNAL_56faeeab_4_k_cu_d5e05ef0_332044cuda3std3__48in_placeE:
	.zero		1
	.type		_ZN40_INTERNAL_56faeeab_4_k_cu_d5e05ef0_332044cuda3std6ranges3__45__cpo9iter_moveE,@object
	.size		_ZN40_INTERNAL_56faeeab_4_k_cu_d5e05ef0_332044cuda3std6ranges3__45__cpo9iter_moveE,(_ZN40_INTERNAL_56faeeab_4_k_cu_d5e05ef0_332044cuda3std3__45__cpo5beginE - _ZN40_INTERNAL_56faeeab_4_k_cu_d5e05ef0_332044cuda3std6ranges3__45__cpo9iter_moveE)
_ZN40_INTERNAL_56faeeab_4_k_cu_d5e05ef0_332044cuda3std6ranges3__45__cpo9iter_moveE:
	.zero		1
	.type		_ZN40_INTERNAL_56faeeab_4_k_cu_d5e05ef0_332044cuda3std3__45__cpo5beginE,@object
	.size		_ZN40_INTERNAL_56faeeab_4_k_cu_d5e05ef0_332044cuda3std3__45__cpo5beginE,(_ZN40_INTERNAL_56faeeab_4_k_cu_d5e05ef0_332044cuda3std3__442_GLOBAL__N__56faeeab_4_k_cu_d5e05ef0_332046ignoreE - _ZN40_INTERNAL_56faeeab_4_k_cu_d5e05ef0_332044cuda3std3__45__cpo5beginE)
_ZN40_INTERNAL_56faeeab_4_k_cu_d5e05ef0_332044cuda3std3__45__cpo5beginE:
	.zero		1
	.type		_ZN40_INTERNAL_56faeeab_4_k_cu_d5e05ef0_332044cuda3std3__442_GLOBAL__N__56faeeab_4_k_cu_d5e05ef0_332046ignoreE,@object
	.size		_ZN40_INTERNAL_56faeeab_4_k_cu_d5e05ef0_332044cuda3std3__442_GLOBAL__N__56faeeab_4_k_cu_d5e05ef0_332046ignoreE,(_ZN40_INTERNAL_56faeeab_4_k_cu_d5e05ef0_332044cute7productE - _ZN40_INTERNAL_56faeeab_4_k_cu_d5e05ef0_332044cuda3std3__442_GLOBAL__N__56faeeab_4_k_cu_d5e05ef0_332046ignoreE)
_ZN40_INTERNAL_56faeeab_4_k_cu_d5e05ef0_332044cuda3std3__442_GLOBAL__N__56faeeab_4_k_cu_d5e05ef0_332046ignoreE:
	.zero		1
	.type		_ZN40_INTERNAL_56faeeab_4_k_cu_d5e05ef0_332044cute7productE,@object
	.size		_ZN40_INTERNAL_56faeeab_4_k_cu_d5e05ef0_332044cute7productE,(_ZN40_INTERNAL_56faeeab_4_k_cu_d5e05ef0_332044cuda3std3__45__cpo3endE - _ZN40_INTERNAL_56faeeab_4_k_cu_d5e05ef0_332044cute7productE)
_ZN40_INTERNAL_56faeeab_4_k_cu_d5e05ef0_332044cute7productE:
	.zero		1
	.type		_ZN40_INTERNAL_56faeeab_4_k_cu_d5e05ef0_332044cuda3std3__45__cpo3endE,@object
	.size		_ZN40_INTERNAL_56faeeab_4_k_cu_d5e05ef0_332044cuda3std3__45__cpo3endE,(_ZN40_INTERNAL_56faeeab_4_k_cu_d5e05ef0_332044cuda3std3__419piecewise_constructE - _ZN40_INTERNAL_56faeeab_4_k_cu_d5e05ef0_332044cuda3std3__45__cpo3endE)
_ZN40_INTERNAL_56faeeab_4_k_cu_d5e05ef0_332044cuda3std3__45__cpo3endE:
	.zero		1
	.type		_ZN40_INTERNAL_56faeeab_4_k_cu_d5e05ef0_332044cuda3std3__419piecewise_constructE,@object
	.size		_ZN40_INTERNAL_56faeeab_4_k_cu_d5e05ef0_332044cuda3std3__419piecewise_constructE,(_ZN40_INTERNAL_56faeeab_4_k_cu_d5e05ef0_332044cuda3std3__45__cpo4cendE - _ZN40_INTERNAL_56faeeab_4_k_cu_d5e05ef0_332044cuda3std3__419piecewise_constructE)
_ZN40_INTERNAL_56faeeab_4_k_cu_d5e05ef0_332044cuda3std3__419piecewise_constructE:
	.zero		1
	.type		_ZN40_INTERNAL_56faeeab_4_k_cu_d5e05ef0_332044cuda3std3__45__cpo4cendE,@object
	.size		_ZN40_INTERNAL_56faeeab_4_k_cu_d5e05ef0_332044cuda3std3__45__cpo4cendE,(_ZN40_INTERNAL_56faeeab_4_k_cu_d5e05ef0_332044cuda3std6ranges3__45__cpo4swapE - _ZN40_INTERNAL_56faeeab_4_k_cu_d5e05ef0_332044cuda3std3__45__cpo4cendE)
_ZN40_INTERNAL_56faeeab_4_k_cu_d5e05ef0_332044cuda3std3__45__cpo4cendE:
	.zero		1
	.type		_ZN40_INTERNAL_56faeeab_4_k_cu_d5e05ef0_332044cuda3std6ranges3__45__cpo4swapE,@object
	.size		_ZN40_INTERNAL_56faeeab_4_k_cu_d5e05ef0_332044cuda3std6ranges3__45__cpo4swapE,(.L_10 - _ZN40_INTERNAL_56faeeab_4_k_cu_d5e05ef0_332044cuda3std6ranges3__45__cpo4swapE)
_ZN40_INTERNAL_56faeeab_4_k_cu_d5e05ef0_332044cuda3std6ranges3__45__cpo4swapE:
	.zero		1
.L_10:


//--------------------- .nv.constant0._ZN7cutlass13device_kernelINS_4gemm6kernel13GemmUniversalIN4cute5tupleIJiiiiEEENS1_10collective13CollectiveMmaINS1_35MainloopSm100TmaUmmaWarpSpecializedILi36ELi2ELi4ENS5_IJNS4_1CILi4EEENSA_ILi1EEESC_EEEEENS5_IJNSA_ILi128EEENSA_ILi64EEESG_EEENS_12float_e4m3_tENS5_IJlSC_lEEESI_SJ_NS4_8TiledMMAINS4_8MMA_AtomIJNS4_10MMA_TraitsINS4_25SM100_MMA_F8F6F4_2x1SM_SSEJSI_SI_fSF_SG_NS4_17integral_constantINS4_4UMMA5MajorELSQ_0EEESR_NSO_INSP_7ScaleInELSS_0EEEST_EEEEEENS4_6LayoutINS5_IJSC_SC_SC_EEENS5_IJNSA_ILi0EEESY_SY_EEEEENS5_IJNS4_10UnderscoreES11_S11_EEEEENS4_18SM100_TMA_2SM_LOADENS4_14ComposedLayoutINS4_7SwizzleILi2ELi4ELi3EEENS4_18smem_ptr_flag_bitsILi8EEENSW_INS5_IJNSA_ILi8EEESG_EEENS5_IJSG_SC_EEEEEEEvNS4_8identityENS4_28SM100_TMA_2SM_LOAD_MULTICASTES1E_vS1F_EENS_8epilogue10collective18CollectiveEpilogueINS1I_23Sm100TmaWarpSpecializedILi1ELi1ELi32ELb0ELb0EEEJNS5_IJSG_SG_SG_EEENS5_IJNSW_ISG_SC_EES1O_EEESI_SJ_SI_SJ_NS1I_6fusion15FusionCallbacksIS1M_NS1Q_17LinearCombinationISI_fSI_fLNS_15FloatRoundStyleE2EEES1N_S1P_JEEENS4_5SM1004TMEM4LOAD26SM100_TMEM_LOAD_32dp32b32xENS4_13SM90_TMA_LOADES1E_NS4_39AutoVectorizingCopyWithAssumedAlignmentILi128EEENS4_14SM90_TMA_STOREES1E_S22_S22_EEEvvEEEEvNT_6ParamsE --------------------------
	.section	.nv.constant0._ZN7cutlass13device_kernelINS_4gemm6kernel13GemmUniversalIN4cute5tupleIJiiiiEEENS1_10collective13CollectiveMmaINS1_35MainloopSm100TmaUmmaWarpSpecializedILi36ELi2ELi4ENS5_IJNS4_1CILi4EEENSA_ILi1EEESC_EEEEENS5_IJNSA_ILi128EEENSA_ILi64EEESG_EEENS_12float_e4m3_tENS5_IJlSC_lEEESI_SJ_NS4_8TiledMMAINS4_8MMA_AtomIJNS4_10MMA_TraitsINS4_25SM100_MMA_F8F6F4_2x1SM_SSEJSI_SI_fSF_SG_NS4_17integral_constantINS4_4UMMA5MajorELSQ_0EEESR_NSO_INSP_7ScaleInELSS_0EEEST_EEEEEENS4_6LayoutINS5_IJSC_SC_SC_EEENS5_IJNSA_ILi0EEESY_SY_EEEEENS5_IJNS4_10UnderscoreES11_S11_EEEEENS4_18SM100_TMA_2SM_LOADENS4_14ComposedLayoutINS4_7SwizzleILi2ELi4ELi3EEENS4_18smem_ptr_flag_bitsILi8EEENSW_INS5_IJNSA_ILi8EEESG_EEENS5_IJSG_SC_EEEEEEEvNS4_8identityENS4_28SM100_TMA_2SM_LOAD_MULTICASTES1E_vS1F_EENS_8epilogue10collective18CollectiveEpilogueINS1I_23Sm100TmaWarpSpecializedILi1ELi1ELi32ELb0ELb0EEEJNS5_IJSG_SG_SG_EEENS5_IJNSW_ISG_SC_EES1O_EEESI_SJ_SI_SJ_NS1I_6fusion15FusionCallbacksIS1M_NS1Q_17LinearCombinationISI_fSI_fLNS_15FloatRoundStyleE2EEES1N_S1P_JEEENS4_5SM1004TMEM4LOAD26SM100_TMEM_LOAD_32dp32b32xENS4_13SM90_TMA_LOADES1E_NS4_39AutoVectorizingCopyWithAssumedAlignmentILi128EEENS4_14SM90_TMA_STOREES1E_S22_S22_EEEvvEEEEvNT_6ParamsE,"a",@progbits
	.sectionflags	@""
	.align	4
.nv.constant0._ZN7cutlass13device_kernelINS_4gemm6kernel13GemmUniversalIN4cute5tupleIJiiiiEEENS1_10collective13CollectiveMmaINS1_35MainloopSm100TmaUmmaWarpSpecializedILi36ELi2ELi4ENS5_IJNS4_1CILi4EEENSA_ILi1EEESC_EEEEENS5_IJNSA_ILi128EEENSA_ILi64EEESG_EEENS_12float_e4m3_tENS5_IJlSC_lEEESI_SJ_NS4_8TiledMMAINS4_8MMA_AtomIJNS4_10MMA_TraitsINS4_25SM100_MMA_F8F6F4_2x1SM_SSEJSI_SI_fSF_SG_NS4_17integral_constantINS4_4UMMA5MajorELSQ_0EEESR_NSO_INSP_7ScaleInELSS_0EEEST_EEEEEENS4_6LayoutINS5_IJSC_SC_SC_EEENS5_IJNSA_ILi0EEESY_SY_EEEEENS5_IJNS4_10UnderscoreES11_S11_EEEEENS4_18SM100_TMA_2SM_LOADENS4_14ComposedLayoutINS4_7SwizzleILi2ELi4ELi3EEENS4_18smem_ptr_flag_bitsILi8EEENSW_INS5_IJNSA_ILi8EEESG_EEENS5_IJSG_SC_EEEEEEEvNS4_8identityENS4_28SM100_TMA_2SM_LOAD_MULTICASTES1E_vS1F_EENS_8epilogue10collective18CollectiveEpilogueINS1I_23Sm100TmaWarpSpecializedILi1ELi1ELi32ELb0ELb0EEEJNS5_IJSG_SG_SG_EEENS5_IJNSW_ISG_SC_EES1O_EEESI_SJ_SI_SJ_NS1I_6fusion15FusionCallbacksIS1M_NS1Q_17LinearCombinationISI_fSI_fLNS_15FloatRoundStyleE2EEES1N_S1P_JEEENS4_5SM1004TMEM4LOAD26SM100_TMEM_LOAD_32dp32b32xENS4_13SM90_TMA_LOADES1E_NS4_39AutoVectorizingCopyWithAssumedAlignmentILi128EEENS4_14SM90_TMA_STOREES1E_S22_S22_EEEvvEEEEvNT_6ParamsE:
	.zero		2944


//--------------------- SYMBOLS --------------------------

	.type		.nv.reservedSmem.offset0,@object
	.size		.nv.reservedSmem.offset0,0x4
	.type		.nv.reservedSmem.cap,@object
	.size		.nv.reservedSmem.cap,0x4
	.type		__assertfail,@function
